// auto-generated by cutlass_sweep.gemm — config: {"arch": "sm_90", "cluster_m": 1, "cluster_n": 1, "dtype": "int8", "dtype_b": "int8", "layout": "nt", "stages": 3, "tile_k": 32, "tile_m": 256, "tile_n": 64}
#include "cutlass/cutlass.h"
#include "cutlass/gemm/collective/collective_builder.hpp"
#include "cutlass/gemm/device/gemm_universal_adapter.h"
#include "cutlass/gemm/kernel/gemm_universal.hpp"
#include "cutlass/epilogue/collective/collective_builder.hpp"

using ElemA = int8_t;
using ElemB = int8_t;
using ElemCD = int8_t;
using Acc  = int32_t;
using TileShape    = cute::Shape<cute::_256, cute::_64, cute::_32>;
using ClusterShape = cute::Shape<cute::_1, cute::_1, cute::_1>;

using CollectiveEpilogue = typename cutlass::epilogue::collective::CollectiveBuilder<
    cutlass::arch::Sm90, cutlass::arch::OpClassTensorOp,
    TileShape, ClusterShape,
    cutlass::epilogue::collective::EpilogueTileAuto,
    Acc, Acc,
    ElemCD, cutlass::layout::RowMajor, 128 / cutlass::sizeof_bits<ElemCD>::value,
    ElemCD, cutlass::layout::RowMajor, 128 / cutlass::sizeof_bits<ElemCD>::value,
    cutlass::epilogue::collective::EpilogueScheduleAuto
  >::CollectiveOp;

using CollectiveMainloop = typename cutlass::gemm::collective::CollectiveBuilder<
    cutlass::arch::Sm90, cutlass::arch::OpClassTensorOp,
    ElemA, cutlass::layout::RowMajor, 128 / cutlass::sizeof_bits<ElemA>::value,
    ElemB, cutlass::layout::ColumnMajor, 128 / cutlass::sizeof_bits<ElemB>::value,
    Acc,
    TileShape, ClusterShape,
    cutlass::gemm::collective::StageCount<3>,
    cutlass::gemm::collective::KernelScheduleAuto
  >::CollectiveOp;

using GemmKernel = cutlass::gemm::kernel::GemmUniversal<
    cute::Shape<int,int,int,int>,
    CollectiveMainloop,
    CollectiveEpilogue
>;
using Gemm = cutlass::gemm::device::GemmUniversalAdapter<GemmKernel>;

// Force the device kernel symbol into the cubin without needing a host main.
auto* _anchor = &cutlass::device_kernel<GemmKernel>;


// ===== COMPILED SASS (sm_90a) =====

	.target	sm_90a

	.elftype	@"ET_EXEC"


//--------------------- .note.nv.tkinfo           --------------------------
	.section	.note.nv.tkinfo,"",@"SHT_NOTE"
	.sectionflags	@"SHF_NOTE_NV_TKINFO"
	.tkinfo
        /*0018*/ 	.word	0x00000002
        /*0030*/ 	.string	""
        /*0030*/ 	.string	"ptxas"
        /*0030*/ 	.string	"Cuda compilation tools, release 13.0, V13.0.88"
        /*0030*/ 	.string	"Build cuda_13.0.r13.0/compiler.36424714_0"
        /*0030*/ 	.string	"-arch sm_90a -m 64 "



//--------------------- .note.nv.cuinfo           --------------------------
	.section	.note.nv.cuinfo,"",@"SHT_NOTE"
	.sectionflags	@"SHF_NOTE_NV_CUINFO"
        /*0018*/ 	.short	0x0002
        /*001a*/ 	.short	0x005a
        /*001c*/ 	.short	0x0082
	.zero		2


//--------------------- .nv.info                  --------------------------
	.section	.nv.info,"",@"SHT_CUDA_INFO"
	.align	4


	//----- nvinfo : EIATTR_REGCOUNT
	.align		4
        /*0000*/ 	.byte	0x04, 0x2f
        /*0002*/ 	.short	(.L_15 - .L_14)
	.align		4
.L_14:
        /*0004*/ 	.word	index@(_ZN7cutlass13device_kernelINS_4gemm6kernel13GemmUniversalIN4cute5tupleIJiiiiEEENS1_10collective13CollectiveMmaINS1_34MainloopSm90TmaGmmaWarpSpecializedILi3ENS5_IJNS4_1CILi1EEESB_SB_EEENS1_35KernelTmaWarpSpecializedCooperativeEEENS5_IJNSA_ILi256EEENSA_ILi64EEENSA_ILi32EEEEEEaNS5_IJlSB_lEEEaSJ_NS4_8TiledMMAINS4_8MMA_AtomIJNS4_4SM904GMMA26MMA_64x64x32_S32S8S8_SS_TNEEEENS4_6LayoutINS5_IJNSA_ILi2EEESB_SB_EEENS5_IJSB_NSA_ILi0EEEST_EEEEENS5_IJNS4_10UnderscoreESW_SW_EEEEENS4_13SM90_TMA_LOADENS4_14ComposedLayoutINS4_7SwizzleILi1ELi4ELi3EEENS4_18smem_ptr_flag_bitsILi8EEENSQ_INS5_IJNSA_ILi8EEESH_EEENS5_IJSH_SB_EEEEEEEvNS4_8identityESZ_S19_vS1A_EENS_8epilogue10collective6detail29Sm90TmaWarpSpecializedAdapterINS1D_15DefaultEpilogueIaSJ_SJ_NS1C_6thread17LinearCombinationIaLi1EiiLNS1H_9ScaleType4KindE0ELNS_15FloatRoundStyleE2EaEENS1_15EpilogueDefaultEEEEEvvEEEEvNT_6ParamsE)
        /*0008*/ 	.word	0x000000a8


	//----- nvinfo : EIATTR_FRAME_SIZE
	.align		4
.L_15:
        /*000c*/ 	.byte	0x04, 0x11
        /*000e*/ 	.short	(.L_17 - .L_16)
	.align		4
.L_16:
        /*0010*/ 	.word	index@(_ZN7cutlass13device_kernelINS_4gemm6kernel13GemmUniversalIN4cute5tupleIJiiiiEEENS1_10collective13CollectiveMmaINS1_34MainloopSm90TmaGmmaWarpSpecializedILi3ENS5_IJNS4_1CILi1EEESB_SB_EEENS1_35KernelTmaWarpSpecializedCooperativeEEENS5_IJNSA_ILi256EEENSA_ILi64EEENSA_ILi32EEEEEEaNS5_IJlSB_lEEEaSJ_NS4_8TiledMMAINS4_8MMA_AtomIJNS4_4SM904GMMA26MMA_64x64x32_S32S8S8_SS_TNEEEENS4_6LayoutINS5_IJNSA_ILi2EEESB_SB_EEENS5_IJSB_NSA_ILi0EEEST_EEEEENS5_IJNS4_10UnderscoreESW_SW_EEEEENS4_13SM90_TMA_LOADENS4_14ComposedLayoutINS4_7SwizzleILi1ELi4ELi3EEENS4_18smem_ptr_flag_bitsILi8EEENSQ_INS5_IJNSA_ILi8EEESH_EEENS5_IJSH_SB_EEEEEEEvNS4_8identityESZ_S19_vS1A_EENS_8epilogue10collective6detail29Sm90TmaWarpSpecializedAdapterINS1D_15DefaultEpilogueIaSJ_SJ_NS1C_6thread17LinearCombinationIaLi1EiiLNS1H_9ScaleType4KindE0ELNS_15FloatRoundStyleE2EaEENS1_15EpilogueDefaultEEEEEvvEEEEvNT_6ParamsE)
        /*0014*/ 	.word	0x00000000


	//----- nvinfo : EIATTR_MIN_STACK_SIZE
	.align		4
.L_17:
        /*0018*/ 	.byte	0x04, 0x12
        /*001a*/ 	.short	(.L_19 - .L_18)
	.align		4
.L_18:
        /*001c*/ 	.word	index@(_ZN7cutlass13device_kernelINS_4gemm6kernel13GemmUniversalIN4cute5tupleIJiiiiEEENS1_10collective13CollectiveMmaINS1_34MainloopSm90TmaGmmaWarpSpecializedILi3ENS5_IJNS4_1CILi1EEESB_SB_EEENS1_35KernelTmaWarpSpecializedCooperativeEEENS5_IJNSA_ILi256EEENSA_ILi64EEENSA_ILi32EEEEEEaNS5_IJlSB_lEEEaSJ_NS4_8TiledMMAINS4_8MMA_AtomIJNS4_4SM904GMMA26MMA_64x64x32_S32S8S8_SS_TNEEEENS4_6LayoutINS5_IJNSA_ILi2EEESB_SB_EEENS5_IJSB_NSA_ILi0EEEST_EEEEENS5_IJNS4_10UnderscoreESW_SW_EEEEENS4_13SM90_TMA_LOADENS4_14ComposedLayoutINS4_7SwizzleILi1ELi4ELi3EEENS4_18smem_ptr_flag_bitsILi8EEENSQ_INS5_IJNSA_ILi8EEESH_EEENS5_IJSH_SB_EEEEEEEvNS4_8identityESZ_S19_vS1A_EENS_8epilogue10collective6detail29Sm90TmaWarpSpecializedAdapterINS1D_15DefaultEpilogueIaSJ_SJ_NS1C_6thread17LinearCombinationIaLi1EiiLNS1H_9ScaleType4KindE0ELNS_15FloatRoundStyleE2EaEENS1_15EpilogueDefaultEEEEEvvEEEEvNT_6ParamsE)
        /*0020*/ 	.word	0x00000000
.L_19:


//--------------------- .nv.compat                --------------------------
	.section	.nv.compat,"",@"SHT_CUDA_COMPAT_INFO"
	.align	4
        /*0000*/ 	.byte	0x02, 0x09, 0x01, 0x00, 0x02, 0x02, 0x04, 0x00, 0x02, 0x05, 0x05, 0x00, 0x03, 0x07, 0x01, 0x01
        /*0010*/ 	.byte	0x02, 0x03, 0x01, 0x00, 0x02, 0x06, 0x01, 0x00, 0x04, 0x0b, 0x08, 0x00, 0x00, 0x00, 0x00, 0x00
        /*0020*/ 	.byte	0x00, 0x00, 0x00, 0x00


//--------------------- .nv.info._ZN7cutlass13device_kernelINS_4gemm6kernel13GemmUniversalIN4cute5tupleIJiiiiEEENS1_10collective13CollectiveMmaINS1_34MainloopSm90TmaGmmaWarpSpecializedILi3ENS5_IJNS4_1CILi1EEESB_SB_EEENS1_35KernelTmaWarpSpecializedCooperativeEEENS5_IJNSA_ILi256EEENSA_ILi64EEENSA_ILi32EEEEEEaNS5_IJlSB_lEEEaSJ_NS4_8TiledMMAINS4_8MMA_AtomIJNS4_4SM904GMMA26MMA_64x64x32_S32S8S8_SS_TNEEEENS4_6LayoutINS5_IJNSA_ILi2EEESB_SB_EEENS5_IJSB_NSA_ILi0EEEST_EEEEENS5_IJNS4_10UnderscoreESW_SW_EEEEENS4_13SM90_TMA_LOADENS4_14ComposedLayoutINS4_7SwizzleILi1ELi4ELi3EEENS4_18smem_ptr_flag_bitsILi8EEENSQ_INS5_IJNSA_ILi8EEESH_EEENS5_IJSH_SB_EEEEEEEvNS4_8identityESZ_S19_vS1A_EENS_8epilogue10collective6detail29Sm90TmaWarpSpecializedAdapterINS1D_15DefaultEpilogueIaSJ_SJ_NS1C_6thread17LinearCombinationIaLi1EiiLNS1H_9ScaleType4KindE0ELNS_15FloatRoundStyleE2EaEENS1_15EpilogueDefaultEEEEEvvEEEEvNT_6ParamsE --------------------------
	.section	.nv.info._ZN7cutlass13device_kernelINS_4gemm6kernel13GemmUniversalIN4cute5tupleIJiiiiEEENS1_10collective13CollectiveMmaINS1_34MainloopSm90TmaGmmaWarpSpecializedILi3ENS5_IJNS4_1CILi1EEESB_SB_EEENS1_35KernelTmaWarpSpecializedCooperativeEEENS5_IJNSA_ILi256EEENSA_ILi64EEENSA_ILi32EEEEEEaNS5_IJlSB_lEEEaSJ_NS4_8TiledMMAINS4_8MMA_AtomIJNS4_4SM904GMMA26MMA_64x64x32_S32S8S8_SS_TNEEEENS4_6LayoutINS5_IJNSA_ILi2EEESB_SB_EEENS5_IJSB_NSA_ILi0EEEST_EEEEENS5_IJNS4_10UnderscoreESW_SW_EEEEENS4_13SM90_TMA_LOADENS4_14ComposedLayoutINS4_7SwizzleILi1ELi4ELi3EEENS4_18smem_ptr_flag_bitsILi8EEENSQ_INS5_IJNSA_ILi8EEESH_EEENS5_IJSH_SB_EEEEEEEvNS4_8identityESZ_S19_vS1A_EENS_8epilogue10collective6detail29Sm90TmaWarpSpecializedAdapterINS1D_15DefaultEpilogueIaSJ_SJ_NS1C_6thread17LinearCombinationIaLi1EiiLNS1H_9ScaleType4KindE0ELNS_15FloatRoundStyleE2EaEENS1_15EpilogueDefaultEEEEEvvEEEEvNT_6ParamsE,"",@"SHT_CUDA_INFO"
	.sectionflags	@""
	.align	4


	//----- nvinfo : EIATTR_CUDA_API_VERSION
	.align		4
        /*0000*/ 	.byte	0x04, 0x37
        /*0002*/ 	.short	(.L_21 - .L_20)
.L_20:
        /*0004*/ 	.word	0x00000082


	//----- nvinfo : EIATTR_KPARAM_INFO
	.align		4
.L_21:
        /*0008*/ 	.byte	0x04, 0x17
        /*000a*/ 	.short	(.L_23 - .L_22)
.L_22:
        /*000c*/ 	.word	0x00000000
        /*0010*/ 	.short	0x0000
        /*0012*/ 	.short	0x0070
        /*0014*/ 	.byte	0x00, 0xf0, 0x01, 0x10


	//----- nvinfo : EIATTR_SPARSE_MMA_MASK
	.align		4
.L_23:
        /*0018*/ 	.byte	0x03, 0x50
        /*001a*/ 	.short	0x0000


	//----- nvinfo : EIATTR_MAXREG_COUNT
	.align		4
        /*001c*/ 	.byte	0x03, 0x1b
        /*001e*/ 	.short	0x00a8


	//----- nvinfo : EIATTR_NUM_BARRIERS
	.align		4
        /*0020*/ 	.byte	0x02, 0x4c
        /*0022*/ 	.byte	0x01
	.zero		1


	//----- nvinfo : EIATTR_EXTERNS
	.align		4
        /*0024*/ 	.byte	0x04, 0x0f
        /*0026*/ 	.short	(.L_25 - .L_24)


	//   ....[0]....
	.align		4
.L_24:
        /*0028*/ 	.word	index@(__assertfail)


	//----- nvinfo : EIATTR_MERCURY_ISA_VERSION
	.align		4
.L_25:
        /*002c*/ 	.byte	0x03, 0x5f
        /*002e*/ 	.short	0x0101


	//----- nvinfo : EIATTR_INT_WARP_WIDE_INSTR_OFFSETS
	.align		4
        /*0030*/ 	.byte	0x04, 0x31
        /*0032*/ 	.short	(.L_27 - .L_26)


	//   ....[0]....
.L_26:
        /*0034*/ 	.word	0x00000390


	//   ....[1]....
        /*0038*/ 	.word	0x000003c0


	//   ....[2]....
        /*003c*/ 	.word	0x000004a0


	//----- nvinfo : EIATTR_COOP_GROUP_MASK_REGIDS
	.align		4
.L_27:
        /*0040*/ 	.byte	0x04, 0x29
        /*0042*/ 	.short	(.L_29 - .L_28)


	//   ....[0]....
.L_28:
        /*0044*/ 	.word	0xffffffff


	//   ....[1]....
        /*0048*/ 	.word	0xffffffff


	//   ....[2]....
        /*004c*/ 	.word	0xffffffff


	//   ....[3]....
        /*0050*/ 	.word	0xffffffff


	//   ....[4]....
        /*0054*/ 	.word	0xffffffff


	//----- nvinfo : EIATTR_COOP_GROUP_INSTR_OFFSETS
	.align		4
.L_29:
        /*0058*/ 	.byte	0x04, 0x28
        /*005a*/ 	.short	(.L_31 - .L_30)


	//   ....[0]....
.L_30:
        /*005c*/ 	.word	0x00000060


	//   ....[1]....
        /*0060*/ 	.word	0x00000070


	//   ....[2]....
        /*0064*/ 	.word	0x00000130


	//   ....[3]....
        /*0068*/ 	.word	0x000002a0


	//   ....[4]....
        /*006c*/ 	.word	0x00000f40


	//----- nvinfo : EIATTR_REG_RECONFIG
	.align		4
.L_31:
        /*0070*/ 	.byte	0x01, 0x54
	.zero		2


	//----- nvinfo : EIATTR_SYSCALL_OFFSETS
	.align		4
        /*0074*/ 	.byte	0x04, 0x46
        /*0076*/ 	.short	(.L_33 - .L_32)


	//   ....[0]....
.L_32:
        /*0078*/ 	.word	0x00001110


	//----- nvinfo : EIATTR_MBARRIER_INSTR_OFFSETS
	.align		4
.L_33:
        /*007c*/ 	.byte	0x04, 0x39
        /*007e*/ 	.short	(.L_35 - .L_34)


	//   ....[0]....
.L_34:
        /*0080*/ 	.word	0x00000230
        /*0084*/ 	.word	0x000000ff
        /*0088*/ 	.word	0x00000000
        /*008c*/ 	.short	0x0100
        /*008e*/ 	.byte	0x08
	.zero		1


	//   ....[1]....
        /*0090*/ 	.word	0x00000240
        /*0094*/ 	.word	0x000000ff
        /*0098*/ 	.word	0x00000018
        /*009c*/ 	.short	0x0100
        /*009e*/ 	.byte	0x08
	.zero		1


	//   ....[2]....
        /*00a0*/ 	.word	0x00000250
        /*00a4*/ 	.word	0x000000ff
        /*00a8*/ 	.word	0x00000008
        /*00ac*/ 	.short	0x0100
        /*00ae*/ 	.byte	0x08
	.zero		1


	//   ....[3]....
        /*00b0*/ 	.word	0x00000260
        /*00b4*/ 	.word	0x000000ff
        /*00b8*/ 	.word	0x00000020
        /*00bc*/ 	.short	0x0100
        /*00be*/ 	.byte	0x08
	.zero		1


	//   ....[4]....
        /*00c0*/ 	.word	0x00000270
        /*00c4*/ 	.word	0x000000ff
        /*00c8*/ 	.word	0x00000010
        /*00cc*/ 	.short	0x0100
        /*00ce*/ 	.byte	0x08
	.zero		1


	//   ....[5]....
        /*00d0*/ 	.word	0x00000280
        /*00d4*/ 	.word	0x000000ff
        /*00d8*/ 	.word	0x00000028
        /*00dc*/ 	.short	0x0100
        /*00de*/ 	.byte	0x08
	.zero		1


	//   ....[6]....
        /*00e0*/ 	.word	0x00000510
        /*00e4*/ 	.word	0x000000ff
        /*00e8*/ 	.word	0x00000040
        /*00ec*/ 	.short	0x0100
        /*00ee*/ 	.byte	0x06
	.zero		1


	//   ....[7]....
        /*00f0*/ 	.word	0x00000570
        /*00f4*/ 	.word	0x000000ff
        /*00f8*/ 	.word	0x00000048
        /*00fc*/ 	.short	0x0100
        /*00fe*/ 	.byte	0x06
	.zero		1


	//   ....[8]....
        /*0100*/ 	.word	0x000011e0
        /*0104*/ 	.word	0x00000003
        /*0108*/ 	.word	0x00000000
        /*010c*/ 	.short	0x010a
        /*010e*/ 	.byte	0x3f
	.zero		1


	//   ....[9]....
        /*0110*/ 	.word	0x00001220
        /*0114*/ 	.word	0x00000003
        /*0118*/ 	.word	0x00000000
        /*011c*/ 	.short	0x010a
        /*011e*/ 	.byte	0x3f
	.zero		1


	//   ....[10]....
        /*0120*/ 	.word	0x000014d0
        /*0124*/ 	.word	0x00000005
        /*0128*/ 	.word	0x00000000
        /*012c*/ 	.short	0x010a
        /*012e*/ 	.byte	0x3f
	.zero		1


	//   ....[11]....
        /*0130*/ 	.word	0x00001510
        /*0134*/ 	.word	0x00000005
        /*0138*/ 	.word	0x00000000
        /*013c*/ 	.short	0x010a
        /*013e*/ 	.byte	0x3f
	.zero		1


	//   ....[12]....
        /*0140*/ 	.word	0x00001660
        /*0144*/ 	.word	0x00000004
        /*0148*/ 	.word	0x00000000
        /*014c*/ 	.short	0x0101
        /*014e*/ 	.byte	0x3f
	.zero		1


	//   ....[13]....
        /*0150*/ 	.word	0x00001840
        /*0154*/ 	.word	0x00000000
        /*0158*/ 	.word	0x00000000
        /*015c*/ 	.short	0x0101
        /*015e*/ 	.byte	0x3f
	.zero		1


	//   ....[14]....
        /*0160*/ 	.word	0x00005f20
        /*0164*/ 	.word	0x0000000e
        /*0168*/ 	.word	0x00000018
        /*016c*/ 	.short	0x010a
        /*016e*/ 	.byte	0x3f
	.zero		1


	//   ....[15]....
        /*0170*/ 	.word	0x000062a0
        /*0174*/ 	.word	0x00000006
        /*0178*/ 	.word	0x00000048
        /*017c*/ 	.short	0x0101
        /*017e*/ 	.byte	0x3f
	.zero		1


	//   ....[16]....
        /*0180*/ 	.word	0x000069d0
        /*0184*/ 	.word	0x00000007
        /*0188*/ 	.word	0x00000000
        /*018c*/ 	.short	0x010a
        /*018e*/ 	.byte	0x3f
	.zero		1


	//   ....[17]....
        /*0190*/ 	.word	0x00006a50
        /*0194*/ 	.word	0x00000009
        /*0198*/ 	.word	0x00000000
        /*019c*/ 	.short	0x010a
        /*019e*/ 	.byte	0x3f
	.zero		1


	//   ....[18]....
        /*01a0*/ 	.word	0x00006ae0
        /*01a4*/ 	.word	0x00000003
        /*01a8*/ 	.word	0x00000000
        /*01ac*/ 	.short	0x010a
        /*01ae*/ 	.byte	0x3f
	.zero		1


	//   ....[19]....
        /*01b0*/ 	.word	0x00006b40
        /*01b4*/ 	.word	0x00000003
        /*01b8*/ 	.word	0x00000000
        /*01bc*/ 	.short	0x010a
        /*01be*/ 	.byte	0x3f
	.zero		1


	//   ....[20]....
        /*01c0*/ 	.word	0x00006b90
        /*01c4*/ 	.word	0x00000005
        /*01c8*/ 	.word	0x00000000
        /*01cc*/ 	.short	0x010a
        /*01ce*/ 	.byte	0x3f
	.zero		1


	//   ....[21]....
        /*01d0*/ 	.word	0x00006c60
        /*01d4*/ 	.word	0x0000000e
        /*01d8*/ 	.word	0x00000018
        /*01dc*/ 	.short	0x010a
        /*01de*/ 	.byte	0x3f
	.zero		1


	//   ....[22]....
        /*01e0*/ 	.word	0x00006d30
        /*01e4*/ 	.word	0x00000007
        /*01e8*/ 	.word	0x00000000
        /*01ec*/ 	.short	0x010a
        /*01ee*/ 	.byte	0x3f
	.zero		1


	//   ....[23]....
        /*01f0*/ 	.word	0x00006d80
        /*01f4*/ 	.word	0x00000009
        /*01f8*/ 	.word	0x00000000
        /*01fc*/ 	.short	0x010a
        /*01fe*/ 	.byte	0x3f
	.zero		1


	//----- nvinfo : EIATTR_NUM_MBARRIERS
	.align		4
.L_35:
        /*0200*/ 	.byte	0x03, 0x38
        /*0202*/ 	.short	0x0008


	//----- nvinfo : EIATTR_EXIT_INSTR_OFFSETS
	.align		4
        /*0204*/ 	.byte	0x04, 0x1c
        /*0206*/ 	.short	(.L_37 - .L_36)


	//   ....[0]....
.L_36:
        /*0208*/ 	.word	0x000005c0


	//   ....[1]....
        /*020c*/ 	.word	0x00000e80


	//   ....[2]....
        /*0210*/ 	.word	0x00005590


	//   ....[3]....
        /*0214*/ 	.word	0x00005bc0


	//   ....[4]....
        /*0218*/ 	.word	0x00006b30


	//----- nvinfo : EIATTR_MAX_THREADS
	.align		4
.L_37:
        /*021c*/ 	.byte	0x04, 0x05
        /*021e*/ 	.short	(.L_39 - .L_38)
.L_38:
        /*0220*/ 	.word	0x00000180
        /*0224*/ 	.word	0x00000001
        /*0228*/ 	.word	0x00000001


	//----- nvinfo : EIATTR_CRS_STACK_SIZE
	.align		4
.L_39:
        /*022c*/ 	.byte	0x04, 0x1e
        /*022e*/ 	.short	(.L_41 - .L_40)
.L_40:
        /*0230*/ 	.word	0x00000000


	//----- nvinfo : EIATTR_CBANK_PARAM_SIZE
	.align		4
.L_41:
        /*0234*/ 	.byte	0x03, 0x19
        /*0236*/ 	.short	0x0470


	//----- nvinfo : EIATTR_PARAM_CBANK
	.align		4
        /*0238*/ 	.byte	0x04, 0x0a
        /*023a*/ 	.short	(.L_43 - .L_42)
	.align		4
.L_42:
        /*023c*/ 	.word	index@(.nv.constant0._ZN7cutlass13device_kernelINS_4gemm6kernel13GemmUniversalIN4cute5tupleIJiiiiEEENS1_10collective13CollectiveMmaINS1_34MainloopSm90TmaGmmaWarpSpecializedILi3ENS5_IJNS4_1CILi1EEESB_SB_EEENS1_35KernelTmaWarpSpecializedCooperativeEEENS5_IJNSA_ILi256EEENSA_ILi64EEENSA_ILi32EEEEEEaNS5_IJlSB_lEEEaSJ_NS4_8TiledMMAINS4_8MMA_AtomIJNS4_4SM904GMMA26MMA_64x64x32_S32S8S8_SS_TNEEEENS4_6LayoutINS5_IJNSA_ILi2EEESB_SB_EEENS5_IJSB_NSA_ILi0EEEST_EEEEENS5_IJNS4_10UnderscoreESW_SW_EEEEENS4_13SM90_TMA_LOADENS4_14ComposedLayoutINS4_7SwizzleILi1ELi4ELi3EEENS4_18smem_ptr_flag_bitsILi8EEENSQ_INS5_IJNSA_ILi8EEESH_EEENS5_IJSH_SB_EEEEEEEvNS4_8identityESZ_S19_vS1A_EENS_8epilogue10collective6detail29Sm90TmaWarpSpecializedAdapterINS1D_15DefaultEpilogueIaSJ_SJ_NS1C_6thread17LinearCombinationIaLi1EiiLNS1H_9ScaleType4KindE0ELNS_15FloatRoundStyleE2EaEENS1_15EpilogueDefaultEEEEEvvEEEEvNT_6ParamsE)
        /*0240*/ 	.short	0x0210
        /*0242*/ 	.short	0x0470


	//----- nvinfo : EIATTR_SW_WAR
	.align		4
.L_43:
        /*0244*/ 	.byte	0x04, 0x36
        /*0246*/ 	.short	(.L_45 - .L_44)
.L_44:
        /*0248*/ 	.word	0x00000008
.L_45:


//--------------------- .nv.callgraph             --------------------------
	.section	.nv.callgraph,"",@"SHT_CUDA_CALLGRAPH"
	.align	4
	.sectionentsize	8
	.align		4
        /*0000*/ 	.word	0x00000000
	.align		4
        /*0004*/ 	.word	0xffffffff
	.align		4
        /*0008*/ 	.word	index@(_ZN7cutlass13device_kernelINS_4gemm6kernel13GemmUniversalIN4cute5tupleIJiiiiEEENS1_10collective13CollectiveMmaINS1_34MainloopSm90TmaGmmaWarpSpecializedILi3ENS5_IJNS4_1CILi1EEESB_SB_EEENS1_35KernelTmaWarpSpecializedCooperativeEEENS5_IJNSA_ILi256EEENSA_ILi64EEENSA_ILi32EEEEEEaNS5_IJlSB_lEEEaSJ_NS4_8TiledMMAINS4_8MMA_AtomIJNS4_4SM904GMMA26MMA_64x64x32_S32S8S8_SS_TNEEEENS4_6LayoutINS5_IJNSA_ILi2EEESB_SB_EEENS5_IJSB_NSA_ILi0EEEST_EEEEENS5_IJNS4_10UnderscoreESW_SW_EEEEENS4_13SM90_TMA_LOADENS4_14ComposedLayoutINS4_7SwizzleILi1ELi4ELi3EEENS4_18smem_ptr_flag_bitsILi8EEENSQ_INS5_IJNSA_ILi8EEESH_EEENS5_IJSH_SB_EEEEEEEvNS4_8identityESZ_S19_vS1A_EENS_8epilogue10collective6detail29Sm90TmaWarpSpecializedAdapterINS1D_15DefaultEpilogueIaSJ_SJ_NS1C_6thread17LinearCombinationIaLi1EiiLNS1H_9ScaleType4KindE0ELNS_15FloatRoundStyleE2EaEENS1_15EpilogueDefaultEEEEEvvEEEEvNT_6ParamsE)
	.align		4
        /*000c*/ 	.word	index@(__assertfail)
	.align		4
        /*0010*/ 	.word	0x00000000
	.align		4
        /*0014*/ 	.word	0xfffffffe
	.align		4
        /*0018*/ 	.word	0x00000000
	.align		4
        /*001c*/ 	.word	0xfffffffd
	.align		4
        /*0020*/ 	.word	0x00000000
	.align		4
        /*0024*/ 	.word	0xfffffffc


//--------------------- .nv.constant4             --------------------------
	.section	.nv.constant4,"a",@progbits
	.align	8
	.align		8
.nv.constant4:
        /*0000*/ 	.dword	__assertfail
	.align		8
        /*0008*/ 	.dword	__unnamed_1
	.align		8
        /*0010*/ 	.dword	_ZN40_INTERNAL_fad82d61_4_k_cu_a1a9fda8_241204cuda3std3__45__cpo5beginE
	.align		8
        /*0018*/ 	.dword	_ZN40_INTERNAL_fad82d61_4_k_cu_a1a9fda8_241204cuda3std3__45__cpo3endE
	.align		8
        /*0020*/ 	.dword	_ZN40_INTERNAL_fad82d61_4_k_cu_a1a9fda8_241204cuda3std3__45__cpo6cbeginE
	.align		8
        /*0028*/ 	.dword	_ZN40_INTERNAL_fad82d61_4_k_cu_a1a9fda8_241204cuda3std3__45__cpo4cendE
	.align		8
        /*0030*/ 	.dword	_ZN40_INTERNAL_fad82d61_4_k_cu_a1a9fda8_241204cuda3std3__442_GLOBAL__N__fad82d61_4_k_cu_a1a9fda8_241206ignoreE
	.align		8
        /*0038*/ 	.dword	_ZN40_INTERNAL_fad82d61_4_k_cu_a1a9fda8_241204cuda3std3__419piecewise_constructE
	.align		8
        /*0040*/ 	.dword	_ZN40_INTERNAL_fad82d61_4_k_cu_a1a9fda8_241204cuda3std3__48in_placeE
	.align		8
        /*0048*/ 	.dword	_ZN40_INTERNAL_fad82d61_4_k_cu_a1a9fda8_241204cuda3std6ranges3__45__cpo4swapE
	.align		8
        /*0050*/ 	.dword	_ZN40_INTERNAL_fad82d61_4_k_cu_a1a9fda8_241204cuda3std6ranges3__45__cpo9iter_moveE
	.align		8
        /*0058*/ 	.dword	_ZN40_INTERNAL_fad82d61_4_k_cu_a1a9fda8_241204cute7productE
	.align		8
        /*0060*/ 	.dword	_ZN40_INTERNAL_fad82d61_4_k_cu_a1a9fda8_241204cute1_E
	.align		8
        /*0068*/ 	.dword	$str$22
	.align		8
        /*0070*/ 	.dword	$str$23


//--------------------- .text._ZN7cutlass13device_kernelINS_4gemm6kernel13GemmUniversalIN4cute5tupleIJiiiiEEENS1_10collective13CollectiveMmaINS1_34MainloopSm90TmaGmmaWarpSpecializedILi3ENS5_IJNS4_1CILi1EEESB_SB_EEENS1_35KernelTmaWarpSpecializedCooperativeEEENS5_IJNSA_ILi256EEENSA_ILi64EEENSA_ILi32EEEEEEaNS5_IJlSB_lEEEaSJ_NS4_8TiledMMAINS4_8MMA_AtomIJNS4_4SM904GMMA26MMA_64x64x32_S32S8S8_SS_TNEEEENS4_6LayoutINS5_IJNSA_ILi2EEESB_SB_EEENS5_IJSB_NSA_ILi0EEEST_EEEEENS5_IJNS4_10UnderscoreESW_SW_EEEEENS4_13SM90_TMA_LOADENS4_14ComposedLayoutINS4_7SwizzleILi1ELi4ELi3EEENS4_18smem_ptr_flag_bitsILi8EEENSQ_INS5_IJNSA_ILi8EEESH_EEENS5_IJSH_SB_EEEEEEEvNS4_8identityESZ_S19_vS1A_EENS_8epilogue10collective6detail29Sm90TmaWarpSpecializedAdapterINS1D_15DefaultEpilogueIaSJ_SJ_NS1C_6thread17LinearCombinationIaLi1EiiLNS1H_9ScaleType4KindE0ELNS_15FloatRoundStyleE2EaEENS1_15EpilogueDefaultEEEEEvvEEEEvNT_6ParamsE --------------------------
	.section	.text._ZN7cutlass13device_kernelINS_4gemm6kernel13GemmUniversalIN4cute5tupleIJiiiiEEENS1_10collective13CollectiveMmaINS1_34MainloopSm90TmaGmmaWarpSpecializedILi3ENS5_IJNS4_1CILi1EEESB_SB_EEENS1_35KernelTmaWarpSpecializedCooperativeEEENS5_IJNSA_ILi256EEENSA_ILi64EEENSA_ILi32EEEEEEaNS5_IJlSB_lEEEaSJ_NS4_8TiledMMAINS4_8MMA_AtomIJNS4_4SM904GMMA26MMA_64x64x32_S32S8S8_SS_TNEEEENS4_6LayoutINS5_IJNSA_ILi2EEESB_SB_EEENS5_IJSB_NSA_ILi0EEEST_EEEEENS5_IJNS4_10UnderscoreESW_SW_EEEEENS4_13SM90_TMA_LOADENS4_14ComposedLayoutINS4_7SwizzleILi1ELi4ELi3EEENS4_18smem_ptr_flag_bitsILi8EEENSQ_INS5_IJNSA_ILi8EEESH_EEENS5_IJSH_SB_EEEEEEEvNS4_8identityESZ_S19_vS1A_EENS_8epilogue10collective6detail29Sm90TmaWarpSpecializedAdapterINS1D_15DefaultEpilogueIaSJ_SJ_NS1C_6thread17LinearCombinationIaLi1EiiLNS1H_9ScaleType4KindE0ELNS_15FloatRoundStyleE2EaEENS1_15EpilogueDefaultEEEEEvvEEEEvNT_6ParamsE,"ax",@progbits
	.align	128
.text._ZN7cutlass13device_kernelINS_4gemm6kernel13GemmUniversalIN4cute5tupleIJiiiiEEENS1_10collective13CollectiveMmaINS1_34MainloopSm90TmaGmmaWarpSpecializedILi3ENS5_IJNS4_1CILi1EEESB_SB_EEENS1_35KernelTmaWarpSpecializedCooperativeEEENS5_IJNSA_ILi256EEENSA_ILi64EEENSA_ILi32EEEEEEaNS5_IJlSB_lEEEaSJ_NS4_8TiledMMAINS4_8MMA_AtomIJNS4_4SM904GMMA26MMA_64x64x32_S32S8S8_SS_TNEEEENS4_6LayoutINS5_IJNSA_ILi2EEESB_SB_EEENS5_IJSB_NSA_ILi0EEEST_EEEEENS5_IJNS4_10UnderscoreESW_SW_EEEEENS4_13SM90_TMA_LOADENS4_14ComposedLayoutINS4_7SwizzleILi1ELi4ELi3EEENS4_18smem_ptr_flag_bitsILi8EEENSQ_INS5_IJNSA_ILi8EEESH_EEENS5_IJSH_SB_EEEEEEEvNS4_8identityESZ_S19_vS1A_EENS_8epilogue10collective6detail29Sm90TmaWarpSpecializedAdapterINS1D_15DefaultEpilogueIaSJ_SJ_NS1C_6thread17LinearCombinationIaLi1EiiLNS1H_9ScaleType4KindE0ELNS_15FloatRoundStyleE2EaEENS1_15EpilogueDefaultEEEEEvvEEEEvNT_6ParamsE:
        .type           _ZN7cutlass13device_kernelINS_4gemm6kernel13GemmUniversalIN4cute5tupleIJiiiiEEENS1_10collective13CollectiveMmaINS1_34MainloopSm90TmaGmmaWarpSpecializedILi3ENS5_IJNS4_1CILi1EEESB_SB_EEENS1_35KernelTmaWarpSpecializedCooperativeEEENS5_IJNSA_ILi256EEENSA_ILi64EEENSA_ILi32EEEEEEaNS5_IJlSB_lEEEaSJ_NS4_8TiledMMAINS4_8MMA_AtomIJNS4_4SM904GMMA26MMA_64x64x32_S32S8S8_SS_TNEEEENS4_6LayoutINS5_IJNSA_ILi2EEESB_SB_EEENS5_IJSB_NSA_ILi0EEEST_EEEEENS5_IJNS4_10UnderscoreESW_SW_EEEEENS4_13SM90_TMA_LOADENS4_14ComposedLayoutINS4_7SwizzleILi1ELi4ELi3EEENS4_18smem_ptr_flag_bitsILi8EEENSQ_INS5_IJNSA_ILi8EEESH_EEENS5_IJSH_SB_EEEEEEEvNS4_8identityESZ_S19_vS1A_EENS_8epilogue10collective6detail29Sm90TmaWarpSpecializedAdapterINS1D_15DefaultEpilogueIaSJ_SJ_NS1C_6thread17LinearCombinationIaLi1EiiLNS1H_9ScaleType4KindE0ELNS_15FloatRoundStyleE2EaEENS1_15EpilogueDefaultEEEEEvvEEEEvNT_6ParamsE,@function
        .size           _ZN7cutlass13device_kernelINS_4gemm6kernel13GemmUniversalIN4cute5tupleIJiiiiEEENS1_10collective13CollectiveMmaINS1_34MainloopSm90TmaGmmaWarpSpecializedILi3ENS5_IJNS4_1CILi1EEESB_SB_EEENS1_35KernelTmaWarpSpecializedCooperativeEEENS5_IJNSA_ILi256EEENSA_ILi64EEENSA_ILi32EEEEEEaNS5_IJlSB_lEEEaSJ_NS4_8TiledMMAINS4_8MMA_AtomIJNS4_4SM904GMMA26MMA_64x64x32_S32S8S8_SS_TNEEEENS4_6LayoutINS5_IJNSA_ILi2EEESB_SB_EEENS5_IJSB_NSA_ILi0EEEST_EEEEENS5_IJNS4_10UnderscoreESW_SW_EEEEENS4_13SM90_TMA_LOADENS4_14ComposedLayoutINS4_7SwizzleILi1ELi4ELi3EEENS4_18smem_ptr_flag_bitsILi8EEENSQ_INS5_IJNSA_ILi8EEESH_EEENS5_IJSH_SB_EEEEEEEvNS4_8identityESZ_S19_vS1A_EENS_8epilogue10collective6detail29Sm90TmaWarpSpecializedAdapterINS1D_15DefaultEpilogueIaSJ_SJ_NS1C_6thread17LinearCombinationIaLi1EiiLNS1H_9ScaleType4KindE0ELNS_15FloatRoundStyleE2EaEENS1_15EpilogueDefaultEEEEEvvEEEEvNT_6ParamsE,(.L_x_196 - _ZN7cutlass13device_kernelINS_4gemm6kernel13GemmUniversalIN4cute5tupleIJiiiiEEENS1_10collective13CollectiveMmaINS1_34MainloopSm90TmaGmmaWarpSpecializedILi3ENS5_IJNS4_1CILi1EEESB_SB_EEENS1_35KernelTmaWarpSpecializedCooperativeEEENS5_IJNSA_ILi256EEENSA_ILi64EEENSA_ILi32EEEEEEaNS5_IJlSB_lEEEaSJ_NS4_8TiledMMAINS4_8MMA_AtomIJNS4_4SM904GMMA26MMA_64x64x32_S32S8S8_SS_TNEEEENS4_6LayoutINS5_IJNSA_ILi2EEESB_SB_EEENS5_IJSB_NSA_ILi0EEEST_EEEEENS5_IJNS4_10UnderscoreESW_SW_EEEEENS4_13SM90_TMA_LOADENS4_14ComposedLayoutINS4_7SwizzleILi1ELi4ELi3EEENS4_18smem_ptr_flag_bitsILi8EEENSQ_INS5_IJNSA_ILi8EEESH_EEENS5_IJSH_SB_EEEEEEEvNS4_8identityESZ_S19_vS1A_EENS_8epilogue10collective6detail29Sm90TmaWarpSpecializedAdapterINS1D_15DefaultEpilogueIaSJ_SJ_NS1C_6thread17LinearCombinationIaLi1EiiLNS1H_9ScaleType4KindE0ELNS_15FloatRoundStyleE2EaEENS1_15EpilogueDefaultEEEEEvvEEEEvNT_6ParamsE)
        .other          _ZN7cutlass13device_kernelINS_4gemm6kernel13GemmUniversalIN4cute5tupleIJiiiiEEENS1_10collective13CollectiveMmaINS1_34MainloopSm90TmaGmmaWarpSpecializedILi3ENS5_IJNS4_1CILi1EEESB_SB_EEENS1_35KernelTmaWarpSpecializedCooperativeEEENS5_IJNSA_ILi256EEENSA_ILi64EEENSA_ILi32EEEEEEaNS5_IJlSB_lEEEaSJ_NS4_8TiledMMAINS4_8MMA_AtomIJNS4_4SM904GMMA26MMA_64x64x32_S32S8S8_SS_TNEEEENS4_6LayoutINS5_IJNSA_ILi2EEESB_SB_EEENS5_IJSB_NSA_ILi0EEEST_EEEEENS5_IJNS4_10UnderscoreESW_SW_EEEEENS4_13SM90_TMA_LOADENS4_14ComposedLayoutINS4_7SwizzleILi1ELi4ELi3EEENS4_18smem_ptr_flag_bitsILi8EEENSQ_INS5_IJNSA_ILi8EEESH_EEENS5_IJSH_SB_EEEEEEEvNS4_8identityESZ_S19_vS1A_EENS_8epilogue10collective6detail29Sm90TmaWarpSpecializedAdapterINS1D_15DefaultEpilogueIaSJ_SJ_NS1C_6thread17LinearCombinationIaLi1EiiLNS1H_9ScaleType4KindE0ELNS_15FloatRoundStyleE2EaEENS1_15EpilogueDefaultEEEEEvvEEEEvNT_6ParamsE,@"STO_CUDA_ENTRY STV_DEFAULT"
_ZN7cutlass13device_kernelINS_4gemm6kernel13GemmUniversalIN4cute5tupleIJiiiiEEENS1_10collective13CollectiveMmaINS1_34MainloopSm90TmaGmmaWarpSpecializedILi3ENS5_IJNS4_1CILi1EEESB_SB_EEENS1_35KernelTmaWarpSpecializedCooperativeEEENS5_IJNSA_ILi256EEENSA_ILi64EEENSA_ILi32EEEEEEaNS5_IJlSB_lEEEaSJ_NS4_8TiledMMAINS4_8MMA_AtomIJNS4_4SM904GMMA26MMA_64x64x32_S32S8S8_SS_TNEEEENS4_6LayoutINS5_IJNSA_ILi2EEESB_SB_EEENS5_IJSB_NSA_ILi0EEEST_EEEEENS5_IJNS4_10UnderscoreESW_SW_EEEEENS4_13SM90_TMA_LOADENS4_14ComposedLayoutINS4_7SwizzleILi1ELi4ELi3EEENS4_18smem_ptr_flag_bitsILi8EEENSQ_INS5_IJNSA_ILi8EEESH_EEENS5_IJSH_SB_EEEEEEEvNS4_8identityESZ_S19_vS1A_EENS_8epilogue10collective6detail29Sm90TmaWarpSpecializedAdapterINS1D_15DefaultEpilogueIaSJ_SJ_NS1C_6thread17LinearCombinationIaLi1EiiLNS1H_9ScaleType4KindE0ELNS_15FloatRoundStyleE2EaEENS1_15EpilogueDefaultEEEEEvvEEEEvNT_6ParamsE:
[----:B------:R-:W0:Y:S01]  /*0000*/  LDC R1, c[0x0][0x28] ;  /* 0x00000a00ff017b82 */ /* 0x000e220000000800 */
[----:B------:R-:W1:Y:S01]  /*0010*/  S2R R18, SR_TID.X ;  /* 0x0000000000127919 */ /* 0x000e620000002100 */
[----:B------:R-:W-:Y:S01]  /*0020*/  ELECT P0, URZ, PT ;  /* 0x00000000003f782f */ /* 0x000fe20003800000 */
[----:B------:R-:W-:Y:S01]  /*0030*/  BSSY B0, `(.L_x_0) ;  /* 0x000000f000007945 */ /* 0x000fe20003800000 */
[--C-:B-1----:R-:W-:Y:S02]  /*0040*/  SHF.R.U32.HI R0, RZ, 0x5, R18.reuse ;  /* 0x00000005ff007819 */ /* 0x102fe40000011612 */
[----:B------:R-:W-:-:S03]  /*0050*/  SHF.R.U32.HI R2, RZ, 0x7, R18 ;  /* 0x00000007ff027819 */ /* 0x000fc60000011612 */
[----:B------:R-:W1:Y:S04]  /*0060*/  SHFL.IDX PT, R5, R0, RZ, 0x1f ;  /* 0x00001fff00057589 */ /* 0x000e6800000e0000 */
[----:B------:R2:W3:Y:S01]  /*0070*/  SHFL.IDX PT, R8, R2, RZ, 0x1f ;  /* 0x00001fff02087589 */ /* 0x0004e200000e0000 */
[----:B-1----:R-:W-:-:S13]  /*0080*/  ISETP.NE.OR P0, PT, R5, RZ, !P0 ;  /* 0x000000ff0500720c */ /* 0x002fda0004705670 */
[----:B0-23--:R-:W-:Y:S05]  /*0090*/  @P0 BRA `(.L_x_1) ;  /* 0x0000000000200947 */ /* 0x00dfea0003800000 */
[----:B------:R-:W-:Y:S02]  /*00a0*/  ULDC.64 UR4, c[0x0][0x198] ;  /* 0x0000660000047ab9 */ /* 0x000fe40000000a00 */
[----:B------:R-:W-:Y:S02]  /*00b0*/  UIADD3 UR6, UP0, UR4, 0xf0, URZ ;  /* 0x000000f004067890 */ /* 0x000fe4000ff1e03f */
[----:B------:R-:W-:Y:S02]  /*00c0*/  UIADD3 UR4, UP1, UR4, 0x1f0, URZ ;  /* 0x000001f004047890 */ /* 0x000fe4000ff3e03f */
[----:B------:R-:W-:Y:S02]  /*00d0*/  UIADD3.X UR7, URZ, UR5, URZ, UP0, !UPT ;  /* 0x000000053f077290 */ /* 0x000fe400087fe43f */
[----:B------:R-:W-:-:S07]  /*00e0*/  UIADD3.X UR5, URZ, UR5, URZ, UP1, !UPT ;  /* 0x000000053f057290 */ /* 0x000fce0008ffe43f */
[----:B------:R0:W-:Y:S02]  /*00f0*/  UTMACCTL.PF [UR6] ;  /* 0x00000000060079b9 */ /* 0x0001e40008040000 */
[----:B------:R0:W-:Y:S02]  /*0100*/  UTMACCTL.PF [UR4] ;  /* 0x00000000040079b9 */ /* 0x0001e40008040000 */
[----:B0-----:R-:W-:Y:S01]  /*0110*/  NOP ;  /* 0x0000000000007918 */ /* 0x001fe20000000000 */
.L_x_1:
[----:B------:R-:W-:Y:S05]  /*0120*/  BSYNC B0 ;  /* 0x0000000000007941 */ /* 0x000fea0003800000 */
.L_x_0:
[----:B------:R-:W0:Y:S02]  /*0130*/  SHFL.IDX PT, R2, R0, RZ, 0x1f ;  /* 0x00001fff00027589 */ /* 0x000e2400000e0000 */
[----:B0-----:R-:W-:-:S13]  /*0140*/  ISETP.NE.AND P0, PT, R2, RZ, PT ;  /* 0x000000ff0200720c */ /* 0x001fda0003f05270 */
[----:B------:R-:W-:Y:S05]  /*0150*/  @P0 BRA `(.L_x_2) ;  /* 0x0000000000500947 */ /* 0x000fea0003800000 */
[----:B------:R-:W0:Y:S01]  /*0160*/  S2UR UR8, SR_CgaCtaId ;  /* 0x00000000000879c3 */ /* 0x000e220000008800 */
[----:B------:R-:W-:Y:S01]  /*0170*/  UMOV UR4, 0x400 ;  /* 0x0000040000047882 */ /* 0x000fe20000000000 */
[----:B------:R-:W-:Y:S01]  /*0180*/  UMOV UR5, 0x1 ;  /* 0x0000000100057882 */ /* 0x000fe20000000000 */
[----:B------:R-:W-:Y:S01]  /*0190*/  UMOV UR6, 0x100 ;  /* 0x0000010000067882 */ /* 0x000fe20000000000 */
[----:B------:R-:W-:Y:S01]  /*01a0*/  ELECT P0, URZ, PT ;  /* 0x00000000003f782f */ /* 0x000fe20003800000 */
[----:B------:R-:W-:-:S04]  /*01b0*/  UIADD3 UR6, -UR6, 0x100000, URZ ;  /* 0x0010000006067890 */ /* 0x000fc8000fffe13f */
[----:B------:R-:W-:Y:S02]  /*01c0*/  USHF.L.U32 UR7, UR6, 0xb, URZ ;  /* 0x0000000b06077899 */ /* 0x000fe4000800063f */
[----:B------:R-:W-:Y:S02]  /*01d0*/  USHF.L.U32 UR6, UR6, 0x1, URZ ;  /* 0x0000000106067899 */ /* 0x000fe4000800063f */
[----:B0-----:R-:W-:Y:S02]  /*01e0*/  ULEA UR8, UR8, UR4, 0x18 ;  /* 0x0000000408087291 */ /* 0x001fe4000f8ec03f */
[----:B------:R-:W-:-:S04]  /*01f0*/  UIADD3 UR4, -UR5, 0x100000, URZ ;  /* 0x0010000005047890 */ /* 0x000fc8000fffe13f */
[----:B------:R-:W-:Y:S02]  /*0200*/  USHF.L.U32 UR5, UR4, 0xb, URZ ;  /* 0x0000000b04057899 */ /* 0x000fe4000800063f */
[----:B------:R-:W-:Y:S01]  /*0210*/  USHF.L.U32 UR4, UR4, 0x1, URZ ;  /* 0x0000000104047899 */ /* 0x000fe2000800063f */
[----:B------:R-:W0:Y:S11]  /*0220*/  FENCE.VIEW.ASYNC.S ;  /* 0x00000000000073c6 */ /* 0x000e360000000000 */
[----:B0-----:R0:W1:Y:S01]  /*0230*/  SYNCS.EXCH.64 URZ, [UR8], UR4 ;  /* 0x00000004083f75b2 */ /* 0x0010620008000100 */
[----:B------:R0:W2:Y:S01]  /*0240*/  SYNCS.EXCH.64 URZ, [UR8+0x18], UR6 ;  /* 0x00001806083f75b2 */ /* 0x0000a20008000100 */
[----:B------:R0:W3:Y:S01]  /*0250*/  SYNCS.EXCH.64 URZ, [UR8+0x8], UR4 ;  /* 0x00000804083f75b2 */ /* 0x0000e20008000100 */
[----:B------:R0:W4:Y:S01]  /*0260*/  SYNCS.EXCH.64 URZ, [UR8+0x20], UR6 ;  /* 0x00002006083f75b2 */ /* 0x0001220008000100 */
[----:B------:R0:W0:Y:S01]  /*0270*/  SYNCS.EXCH.64 URZ, [UR8+0x10], UR4 ;  /* 0x00001004083f75b2 */ /* 0x0000220008000100 */
[----:B------:R0:W0:Y:S01]  /*0280*/  SYNCS.EXCH.64 URZ, [UR8+0x28], UR6 ;  /* 0x00002806083f75b2 */ /* 0x0000220008000100 */
[----:B------:R-:W-:Y:S01]  /*0290*/  NOP ;  /* 0x0000000000007918 */ /* 0x000fe20000000000 */
.L_x_2:
[----:B------:R-:W5:Y:S01]  /*02a0*/  SHFL.IDX PT, R0, R0, RZ, 0x1f ;  /* 0x00001fff00007589 */ /* 0x000f6200000e0000 */
[----:B------:R-:W-:Y:S01]  /*02b0*/  ELECT P0, URZ, PT ;  /* 0x00000000003f782f */ /* 0x000fe20003800000 */
[----:B------:R-:W1:Y:S01]  /*02c0*/  LDC R2, c[0x0][0x65c] ;  /* 0x00019700ff027b82 */ /* 0x000e620000000800 */
[----:B------:R-:W-:Y:S01]  /*02d0*/  SHF.R.S32.HI R6, RZ, 0x1f, R5 ;  /* 0x0000001fff067819 */ /* 0x000fe20000011405 */
[----:B------:R-:W2:Y:S01]  /*02e0*/  S2R R3, SR_CTAID.Y ;  /* 0x0000000000037919 */ /* 0x000ea20000002600 */
[----:B0-----:R-:W-:Y:S01]  /*02f0*/  UMOV UR4, 0x20 ;  /* 0x0000002000047882 */ /* 0x001fe20000000000 */
[----:B------:R-:W-:Y:S01]  /*0300*/  ISETP.NE.AND P2, PT, R8, RZ, PT ;  /* 0x000000ff0800720c */ /* 0x000fe20003f45270 */
[----:B------:R-:W-:Y:S01]  /*0310*/  NOP ;  /* 0x0000000000007918 */ /* 0x000fe20000000000 */
[----:B------:R-:W0:Y:S01]  /*0320*/  S2R R4, SR_CTAID.X ;  /* 0x0000000000047919 */ /* 0x000e220000002500 */
[----:B------:R-:W-:Y:S01]  /*0330*/  LEA.HI R6, R6, R5, RZ, 0x2 ;  /* 0x0000000506067211 */ /* 0x000fe200078f10ff */
[----:B------:R-:W-:Y:S01]  /*0340*/  NOP ;  /* 0x0000000000007918 */ /* 0x000fe20000000000 */
[----:B-----5:R-:W-:-:S02]  /*0350*/  ISETP.NE.OR P0, PT, R0, RZ, !P0 ;  /* 0x000000ff0000720c */ /* 0x020fc40004705670 */
[----:B-1----:R-:W-:-:S04]  /*0360*/  ISETP.NE.AND P3, PT, R2, 0x1, PT ;  /* 0x000000010200780c */ /* 0x002fc80003f65270 */
[----:B------:R-:W-:Y:S02]  /*0370*/  P2R R0, PR, RZ, 0x8 ;  /* 0x00000008ff007803 */ /* 0x000fe40000000000 */
[----:B------:R-:W-:-:S05]  /*0380*/  LOP3.LUT R0, R6, 0xfffffffc, RZ, 0xc0, !PT ;  /* 0xfffffffc06007812 */ /* 0x000fca00078ec0ff */
[----:B------:R-:W-:Y:S01]  /*0390*/  VOTEU.ALL UP0, P0 ;  /* 0x00000000003f7886 */ /* 0x000fe20000000000 */
[----:B------:R-:W-:Y:S01]  /*03a0*/  IMAD.IADD R0, R5, 0x1, -R0 ;  /* 0x0000000105007824 */ /* 0x000fe200078e0a00 */
[----:B------:R-:W0:Y:S01]  /*03b0*/  @P3 LDC R17, c[0x0][0x10] ;  /* 0x00000400ff113b82 */ /* 0x000e220000000800 */
[----:B------:R-:W-:Y:S01]  /*03c0*/  VOTEU.ALL UP1, P0 ;  /* 0x00000000003f7886 */ /* 0x000fe20000020000 */
[----:B--2---:R-:W-:Y:S01]  /*03d0*/  @P3 IMAD.MOV.U32 R6, RZ, RZ, R3 ;  /* 0x000000ffff063224 */ /* 0x004fe200078e0003 */
[----:B------:R-:W-:Y:S01]  /*03e0*/  @!UP0 UMOV UR6, 0x400 ;  /* 0x0000040000068882 */ /* 0x000fe20000000000 */
[----:B------:R-:W-:-:S04]  /*03f0*/  @!UP0 UIADD3 UR4, -UR4, 0x100000, URZ ;  /* 0x0010000004048890 */ /* 0x000fc8000fffe13f */
[----:B------:R-:W-:Y:S02]  /*0400*/  @!UP0 USHF.L.U32 UR5, UR4, 0xb, URZ ;  /* 0x0000000b04058899 */ /* 0x000fe4000800063f */
[----:B------:R-:W-:Y:S01]  /*0410*/  @!UP0 USHF.L.U32 UR4, UR4, 0x1, URZ ;  /* 0x0000000104048899 */ /* 0x000fe2000800063f */
[----:B------:R-:W-:Y:S02]  /*0420*/  @P3 IMAD.MOV.U32 R7, RZ, RZ, RZ ;  /* 0x000000ffff073224 */ /* 0x000fe400078e00ff */
[----:B------:R-:W-:Y:S01]  /*0430*/  IMAD.MOV.U32 R5, RZ, RZ, RZ ;  /* 0x000000ffff057224 */ /* 0x000fe200078e00ff */
[----:B------:R-:W1:Y:S01]  /*0440*/  @!UP0 S2UR UR7, SR_CgaCtaId ;  /* 0x00000000000789c3 */ /* 0x000e620000008800 */
[----:B------:R-:W-:-:S07]  /*0450*/  @P3 IMAD.MOV.U32 R11, RZ, RZ, RZ ;  /* 0x000000ffff0b3224 */ /* 0x000fce00078e00ff */
[----:B------:R-:W2:Y:S01]  /*0460*/  @!P3 LDC R9, c[0x0][0xc] ;  /* 0x00000300ff09bb82 */ /* 0x000ea20000000800 */
[----:B0-----:R-:W-:-:S04]  /*0470*/  @P3 IMAD.WIDE.U32 R16, R4, R17, R6 ;  /* 0x0000001104103225 */ /* 0x001fc800078e0006 */
[----:B------:R-:W-:Y:S01]  /*0480*/  @P3 IMAD.IADD R17, R17, 0x1, R11 ;  /* 0x0000000111113824 */ /* 0x000fe200078e020b */
[----:B-1----:R-:W-:Y:S01]  /*0490*/  @!UP0 ULEA UR6, UR7, UR6, 0x18 ;  /* 0x0000000607068291 */ /* 0x002fe2000f8ec03f */
[----:B------:R-:W-:Y:S01]  /*04a0*/  VOTEU.ALL UP0, P0 ;  /* 0x00000000003f7886 */ /* 0x000fe20000000000 */
[----:B------:R-:W-:-:S04]  /*04b0*/  ISETP.NE.AND P0, PT, R0, 0x3, PT ;  /* 0x000000030000780c */ /* 0x000fc80003f05270 */
[----:B------:R-:W-:Y:S01]  /*04c0*/  ISETP.EQ.OR P0, PT, R0, RZ, !P0 ;  /* 0x000000ff0000720c */ /* 0x000fe20004702670 */
[----:B--2---:R-:W-:-:S03]  /*04d0*/  @!P3 IMAD.WIDE.U32 R6, R9, R3, R4 ;  /* 0x000000030906b225 */ /* 0x004fc600078e0004 */
[C---:B------:R-:W-:Y:S01]  /*04e0*/  ISETP.EQ.AND P0, PT, R8.reuse, RZ, P0 ;  /* 0x000000ff0800720c */ /* 0x040fe20000702270 */
[----:B------:R-:W-:Y:S01]  /*04f0*/  VIADD R8, R8, 0xffffffff ;  /* 0xffffffff08087836 */ /* 0x000fe20000000000 */
[----:B------:R-:W0:Y:S02]  /*0500*/  FENCE.VIEW.ASYNC.S ;  /* 0x00000000000073c6 */ /* 0x000e240000000000 */
[----:B0-----:R0:W3:Y:S01]  /*0510*/  @!UP0 SYNCS.EXCH.64 URZ, [UR6+0x40], UR4 ;  /* 0x00004004063f85b2 */ /* 0x0010e20008000100 */
[----:B------:R-:W-:Y:S01]  /*0520*/  @!P3 IMAD.MOV.U32 R16, RZ, RZ, R6 ;  /* 0x000000ffff10b224 */ /* 0x000fe200078e0006 */
[----:B------:R-:W-:Y:S01]  /*0530*/  SEL R19, RZ, 0x1, !P0 ;  /* 0x00000001ff137807 */ /* 0x000fe20004000000 */
[----:B------:R-:W-:Y:S01]  /*0540*/  @!P3 IMAD.MOV.U32 R17, RZ, RZ, R7 ;  /* 0x000000ffff11b224 */ /* 0x000fe200078e0007 */
[----:B------:R-:W-:-:S04]  /*0550*/  ISETP.GE.U32.AND P1, PT, R8, 0x2, PT ;  /* 0x000000020800780c */ /* 0x000fc80003f26070 */
[----:B------:R-:W-:Y:S01]  /*0560*/  SEL R19, R19, 0x2, P1 ;  /* 0x0000000213137807 */ /* 0x000fe20000800000 */
[----:B------:R0:W3:Y:S01]  /*0570*/  @!UP1 SYNCS.EXCH.64 URZ, [UR6+0x48], UR4 ;  /* 0x00004804063f95b2 */ /* 0x0000e20008000100 */
[----:B------:R-:W-:Y:S01]  /*0580*/  NOP ;  /* 0x0000000000007918 */ /* 0x000fe20000000000 */
[----:B---34-:R-:W-:Y:S06]  /*0590*/  BAR.SYNC.DEFER_BLOCKING 0x0 ;  /* 0x0000000000007b1d */ /* 0x018fec0000010000 */
[----:B------:R-:W-:Y:S05]  /*05a0*/  @!P2 BRA `(.L_x_3) ;  /* 0x0000004c00fca947 */ /* 0x000fea0003800000 */
[----:B------:R-:W-:-:S13]  /*05b0*/  ISETP.GT.U32.AND P0, PT, R8, 0x1, PT ;  /* 0x000000010800780c */ /* 0x000fda0003f04070 */
[----:B0-----:R-:W-:Y:S05]  /*05c0*/  @P0 EXIT ;  /* 0x000000000000094d */ /* 0x001fea0003800000 */
[----:B------:R-:W-:Y:S01]  /*05d0*/  ULDC.64 UR4, c[0x0][0x650] ;  /* 0x0001940000047ab9 */ /* 0x000fe20000000a00 */
[----:B------:R-:W-:Y:S01]  /*05e0*/  PRMT R0, RZ, 0x7610, R0 ;  /* 0x00007610ff007816 */ /* 0x000fe20000000000 */
[----:B------:R-:W-:Y:S01]  /*05f0*/  IMAD.MOV.U32 R90, RZ, RZ, -0x1 ;  /* 0xffffffffff5a7424 */ /* 0x000fe200078e00ff */
[----:B------:R-:W-:Y:S01]  /*0600*/  ISETP.GE.U32.AND P0, PT, R16, UR4, PT ;  /* 0x0000000410007c0c */ /* 0x000fe2000bf06070 */
[----:B------:R-:W-:Y:S02]  /*0610*/  IMAD.MOV.U32 R91, RZ, RZ, -0x1 ;  /* 0xffffffffff5b7424 */ /* 0x000fe400078e00ff */
[----:B------:R-:W-:Y:S01]  /*0620*/  IMAD.MOV.U32 R89, RZ, RZ, -0x1 ;  /* 0xffffffffff597424 */ /* 0x000fe200078e00ff */
[----:B------:R-:W-:-:S13]  /*0630*/  ISETP.GE.U32.AND.EX P0, PT, R17, UR5, PT, P0 ;  /* 0x0000000511007c0c */ /* 0x000fda000bf06100 */
[----:B------:R-:W-:Y:S05]  /*0640*/  @P0 BRA `(.L_x_4) ;  /* 0x0000000400540947 */ /* 0x000fea0003800000 */
[----:B------:R-:W0:Y:S01]  /*0650*/  LDC.64 R14, c[0x0][0x628] ;  /* 0x00018a00ff0e7b82 */ /* 0x000e220000000a00 */
[----:B------:R-:W-:Y:S02]  /*0660*/  IMAD.MOV.U32 R6, RZ, RZ, R16 ;  /* 0x000000ffff067224 */ /* 0x000fe400078e0010 */
[----:B------:R-:W-:-:S05]  /*0670*/  IMAD.MOV.U32 R7, RZ, RZ, R17 ;  /* 0x000000ffff077224 */ /* 0x000fca00078e0011 */
[----:B------:R-:W1:Y:S08]  /*0680*/  LDC R0, c[0x0][0x630] ;  /* 0x00018c00ff007b82 */ /* 0x000e700000000800 */
[----:B------:R-:W2:Y:S01]  /*0690*/  LDC.64 R20, c[0x0][0x620] ;  /* 0x00018800ff147b82 */ /* 0x000ea20000000a00 */
[----:B0-----:R-:W-:-:S04]  /*06a0*/  ISETP.NE.U32.AND P0, PT, R14, RZ, PT ;  /* 0x000000ff0e00720c */ /* 0x001fc80003f05070 */
[----:B------:R-:W-:-:S13]  /*06b0*/  ISETP.NE.AND.EX P0, PT, R15, RZ, PT, P0 ;  /* 0x000000ff0f00720c */ /* 0x000fda0003f05300 */
[----:B-12---:R-:W-:Y:S05]  /*06c0*/  @!P0 BRA `(.L_x_5) ;  /* 0x0000000000288947 */ /* 0x006fea0003800000 */
[----:B------:R-:W0:Y:S02]  /*06d0*/  LDC R11, c[0x0][0x634] ;  /* 0x00018d00ff0b7b82 */ /* 0x000e240000000800 */
[----:B0-----:R-:W-:-:S05]  /*06e0*/  IADD3 R11, P0, R16, R11, RZ ;  /* 0x0000000b100b7210 */ /* 0x001fca0007f1e0ff */
[----:B------:R-:W-:-:S04]  /*06f0*/  IMAD.X R13, RZ, RZ, R17, P0 ;  /* 0x000000ffff0d7224 */ /* 0x000fc800000e0611 */
[----:B------:R-:W-:-:S04]  /*0700*/  IMAD.WIDE.U32 R6, R13, R14, RZ ;  /* 0x0000000e0d067225 */ /* 0x000fc800078e00ff */
[----:B------:R-:W-:-:S04]  /*0710*/  IMAD.WIDE.U32 R8, P0, R11, R15, R6 ;  /* 0x0000000f0b087225 */ /* 0x000fc80007800006 */
[----:B------:R-:W-:-:S04]  /*0720*/  IMAD.WIDE.U32 R6, R11, R14, RZ ;  /* 0x0000000e0b067225 */ /* 0x000fc800078e00ff */
[----:B------:R-:W-:Y:S01]  /*0730*/  IMAD.X R11, RZ, RZ, RZ, P0 ;  /* 0x000000ffff0b7224 */ /* 0x000fe200000e06ff */
[----:B------:R-:W-:Y:S01]  /*0740*/  IADD3 RZ, P0, R7, R8, RZ ;  /* 0x0000000807ff7210 */ /* 0x000fe20007f1e0ff */
[----:B------:R-:W-:-:S04]  /*0750*/  IMAD.MOV.U32 R10, RZ, RZ, R9 ;  /* 0x000000ffff0a7224 */ /* 0x000fc800078e0009 */
[----:B------:R-:W-:-:S08]  /*0760*/  IMAD.WIDE.U32.X R6, R13, R15, R10, P0 ;  /* 0x0000000f0d067225 */ /* 0x000fd000000e040a */
.L_x_5:
[-CC-:B------:R-:W-:Y:S01]  /*0770*/  SHF.R.U64 R89, R6, R0.reuse, R7.reuse ;  /* 0x0000000006597219 */ /* 0x180fe20000001207 */
[----:B------:R-:W0:Y:S01]  /*0780*/  LDC R10, c[0x0][0x618] ;  /* 0x00018600ff0a7b82 */ /* 0x000e220000000800 */
[----:B------:R-:W-:Y:S01]  /*0790*/  SHF.R.U32.HI R5, RZ, R0, R7 ;  /* 0x00000000ff057219 */ /* 0x000fe20000011607 */
[----:B------:R-:W-:Y:S01]  /*07a0*/  ULDC UR4, c[0x0][0x150] ;  /* 0x0000540000047ab9 */ /* 0x000fe20000000800 */
[----:B------:R-:W-:Y:S02]  /*07b0*/  IADD3 R9, P0, RZ, -R89, RZ ;  /* 0x80000059ff097210 */ /* 0x000fe40007f1e0ff */
[----:B------:R-:W-:-:S03]  /*07c0*/  I2FP.F32.U32 R0, R4 ;  /* 0x0000000400007245 */ /* 0x000fc60000201000 */
[----:B------:R-:W1:Y:S01]  /*07d0*/  LDC.64 R26, c[0x0][0x640] ;  /* 0x00019000ff1a7b82 */ /* 0x000e620000000a00 */
[----:B------:R-:W-:Y:S02]  /*07e0*/  IMAD.X R11, RZ, RZ, ~R5, P0 ;  /* 0x000000ffff0b7224 */ /* 0x000fe400000e0e05 */
[----:B------:R-:W-:Y:S01]  /*07f0*/  FMUL R0, R0, UR4 ;  /* 0x0000000400007c20 */ /* 0x000fe20008400000 */
[----:B------:R-:W-:Y:S01]  /*0800*/  IMAD.WIDE.U32 R6, R9, R20, R16 ;  /* 0x0000001409067225 */ /* 0x000fe200078e0010 */
[----:B------:R-:W-:-:S03]  /*0810*/  ULDC UR4, c[0x0][0x154] ;  /* 0x0000550000047ab9 */ /* 0x000fc60000000800 */
[----:B------:R-:W-:Y:S01]  /*0820*/  IMAD R8, R11, R20, RZ ;  /* 0x000000140b087224 */ /* 0x000fe200078e02ff */
[----:B------:R-:W2:Y:S01]  /*0830*/  LDC R5, c[0x0][0x144] ;  /* 0x00005100ff057b82 */ /* 0x000ea20000000800 */
[----:B------:R-:W3:Y:S02]  /*0840*/  F2I.U32.TRUNC.NTZ R0, R0 ;  /* 0x0000000000007305 */ /* 0x000ee4000020f000 */
[----:B------:R-:W-:-:S04]  /*0850*/  IMAD R9, R9, R21, R8 ;  /* 0x0000001509097224 */ /* 0x000fc800078e0208 */
[----:B------:R-:W-:Y:S01]  /*0860*/  IMAD.IADD R7, R7, 0x1, R9 ;  /* 0x0000000107077824 */ /* 0x000fe200078e0209 */
[----:B------:R-:W4:Y:S01]  /*0870*/  LDC R12, c[0x0][0x608] ;  /* 0x00018200ff0c7b82 */ /* 0x000f220000000800 */
[----:B------:R-:W-:-:S03]  /*0880*/  IMAD.MOV.U32 R9, RZ, RZ, -0x1 ;  /* 0xffffffffff097424 */ /* 0x000fc600078e00ff */
[-CC-:B0-----:R-:W-:Y:S02]  /*0890*/  SHF.R.U64 R20, R6, R10.reuse, R7.reuse ;  /* 0x0000000a06147219 */ /* 0x181fe40000001207 */
[----:B------:R-:W-:Y:S02]  /*08a0*/  I2FP.F32.U32 R6, R3 ;  /* 0x0000000300067245 */ /* 0x000fe40000201000 */
[----:B------:R-:W0:Y:S01]  /*08b0*/  LDC R24, c[0x0][0x658] ;  /* 0x00019600ff187b82 */ /* 0x000e220000000800 */
[----:B-1----:R-:W-:Y:S01]  /*08c0*/  ISETP.NE.U32.AND P0, PT, R26, RZ, PT ;  /* 0x000000ff1a00720c */ /* 0x002fe20003f05070 */
[----:B---3--:R-:W-:Y:S01]  /*08d0*/  IMAD.MOV R8, RZ, RZ, -R0 ;  /* 0x000000ffff087224 */ /* 0x008fe200078e0a00 */
[----:B------:R-:W-:Y:S01]  /*08e0*/  SHF.R.U32.HI R7, RZ, R10, R7 ;  /* 0x0000000aff077219 */ /* 0x000fe20000011607 */
[----:B------:R-:W-:Y:S01]  /*08f0*/  FMUL R6, R6, UR4 ;  /* 0x0000000406067c20 */ /* 0x000fe20008400000 */
[----:B------:R-:W-:-:S03]  /*0900*/  ISETP.NE.AND.EX P0, PT, R27, RZ, PT, P0 ;  /* 0x000000ff1b00720c */ /* 0x000fc60003f05300 */
[----:B------:R-:W1:Y:S01]  /*0910*/  LDC R14, c[0x0][0x148] ;  /* 0x00005200ff0e7b82 */ /* 0x000e620000000800 */
[----:B--2---:R-:W-:-:S07]  /*0920*/  IMAD R0, R5, R8, R4 ;  /* 0x0000000805007224 */ /* 0x004fce00078e0204 */
[----:B------:R-:W2:Y:S01]  /*0930*/  LDC R22, c[0x0][0x600] ;  /* 0x00018000ff167b82 */ /* 0x000ea20000000800 */
[-CC-:B----4-:R-:W-:Y:S02]  /*0940*/  SHF.R.U64 R28, R20, R12.reuse, R7.reuse ;  /* 0x0000000c141c7219 */ /* 0x190fe40000001207 */
[----:B------:R-:W-:Y:S01]  /*0950*/  SHF.R.U32.HI R5, RZ, R12, R7 ;  /* 0x0000000cff057219 */ /* 0x000fe20000011607 */
[----:B------:R-:W-:Y:S01]  /*0960*/  IMAD.MOV.U32 R7, RZ, RZ, 0x1 ;  /* 0x00000001ff077424 */ /* 0x000fe200078e00ff */
[----:B------:R3:W4:Y:S03]  /*0970*/  F2I.U32.TRUNC.NTZ R12, R6 ;  /* 0x00000006000c7305 */ /* 0x000726000020f000 */
[----:B------:R-:W1:Y:S01]  /*0980*/  LDC R15, c[0x0][0x648] ;  /* 0x00019200ff0f7b82 */ /* 0x000e620000000800 */
[-C--:B0-----:R-:W-:Y:S02]  /*0990*/  SHF.L.U32 R4, R9, R24.reuse, RZ ;  /* 0x0000001809047219 */ /* 0x081fe400000006ff */
[----:B------:R-:W-:-:S02]  /*09a0*/  SHF.R.U64 R30, R28, R24, R5 ;  /* 0x000000181c1e7219 */ /* 0x000fc40000001205 */
[----:B------:R-:W-:Y:S02]  /*09b0*/  LOP3.LUT R11, RZ, R4, RZ, 0x33, !PT ;  /* 0x00000004ff0b7212 */ /* 0x000fe400078e33ff */
[-C--:B------:R-:W-:Y:S01]  /*09c0*/  SHF.R.U32.HI R5, RZ, R24.reuse, R5 ;  /* 0x00000018ff057219 */ /* 0x080fe20000011605 */
[----:B------:R-:W0:Y:S01]  /*09d0*/  LDC R21, c[0x0][0x638] ;  /* 0x00018e00ff157b82 */ /* 0x000e220000000800 */
[----:B------:R-:W-:Y:S01]  /*09e0*/  SHF.L.U32 R10, R7, R24, RZ ;  /* 0x00000018070a7219 */ /* 0x000fe200000006ff */
[----:B------:R-:W-:-:S06]  /*09f0*/  IMAD.MOV.U32 R4, RZ, RZ, R30 ;  /* 0x000000ffff047224 */ /* 0x000fcc00078e001e */
[----:B------:R-:W0:Y:S01]  /*0a00*/  LDC R90, c[0x0][0x610] ;  /* 0x00018400ff5a7b82 */ /* 0x000e220000000800 */
[----:B---34-:R-:W-:Y:S05]  /*0a10*/  @!P0 BRA `(.L_x_6) ;  /* 0x0000000000288947 */ /* 0x018fea0003800000 */
[----:B------:R-:W3:Y:S02]  /*0a20*/  LDC R9, c[0x0][0x64c] ;  /* 0x00019300ff097b82 */ /* 0x000ee40000000800 */
[----:B---3--:R-:W-:-:S05]  /*0a30*/  IADD3 R9, P0, R30, R9, RZ ;  /* 0x000000091e097210 */ /* 0x008fca0007f1e0ff */
        /* <DEDUP_REMOVED lines=8> */
.L_x_6:
[----:B-1----:R-:W-:Y:S01]  /*0ac0*/  SHF.R.U64 R4, R4, R15, R5 ;  /* 0x0000000f04047219 */ /* 0x002fe20000001205 */
[----:B--2---:R-:W-:Y:S01]  /*0ad0*/  VIADD R5, R22, 0xffffffff ;  /* 0xffffffff16057836 */ /* 0x004fe20000000000 */
[----:B------:R-:W-:Y:S01]  /*0ae0*/  LOP3.LUT R11, R28, R11, RZ, 0xc0, !PT ;  /* 0x0000000b1c0b7212 */ /* 0x000fe200078ec0ff */
[----:B------:R-:W-:Y:S02]  /*0af0*/  IMAD.MOV R12, RZ, RZ, -R12 ;  /* 0x000000ffff0c7224 */ /* 0x000fe400078e0a0c */
[----:B------:R-:W-:Y:S01]  /*0b00*/  IMAD.MOV R6, RZ, RZ, -R4 ;  /* 0x000000ffff067224 */ /* 0x000fe200078e0a04 */
[----:B------:R-:W-:Y:S01]  /*0b10*/  LOP3.LUT R5, R20, R5, RZ, 0xc0, !PT ;  /* 0x0000000514057212 */ /* 0x000fe200078ec0ff */
[----:B------:R-:W-:Y:S02]  /*0b20*/  @P3 IMAD R0, R14, R12, R3 ;  /* 0x0000000c0e003224 */ /* 0x000fe400078e0203 */
[----:B------:R-:W-:Y:S02]  /*0b30*/  IMAD R11, R10, R4, R11 ;  /* 0x000000040a0b7224 */ /* 0x000fe400078e020b */
[----:B0-----:R-:W-:-:S02]  /*0b40*/  IMAD R3, R6, R21, R30 ;  /* 0x0000001506037224 */ /* 0x001fc400078e021e */
[----:B------:R-:W-:Y:S02]  /*0b50*/  IMAD R90, R11, R90, R0 ;  /* 0x0000005a0b5a7224 */ /* 0x000fe400078e0200 */
[----:B------:R-:W-:Y:S02]  /*0b60*/  IMAD R3, R3, R22, R5 ;  /* 0x0000001603037224 */ /* 0x000fe400078e0205 */
[----:B------:R-:W-:-:S03]  /*0b70*/  IMAD.MOV.U32 R0, RZ, RZ, 0x1 ;  /* 0x00000001ff007424 */ /* 0x000fc600078e00ff */
[----:B------:R-:W-:Y:S02]  /*0b80*/  SEL R91, R3, R90, !P3 ;  /* 0x0000005a035b7207 */ /* 0x000fe40005800000 */
[----:B------:R-:W-:-:S07]  /*0b90*/  SEL R90, R90, R3, !P3 ;  /* 0x000000035a5a7207 */ /* 0x000fce0005800000 */
.L_x_4:
[----:B------:R-:W-:-:S08]  /*0ba0*/  NOP ;  /* 0x0000000000007918 */ /* 0x000fd00000000000 */
[----:B------:R-:W0:Y:S02]  /*0bb0*/  USETMAXREG.TRY_ALLOC.CTAPOOL UP0, 0xe8 ;  /* 0x000000e8000079c8 */ /* 0x000e240008000600 */
[----:B0-----:R-:W-:-:S13]  /*0bc0*/  PLOP3.LUT P0, PT, PT, PT, UP0, 0x80, 0x0 ;  /* 0x000000000000781c */ /* 0x001fda0003f0f008 */
[----:B------:R-:W-:Y:S05]  /*0bd0*/  @!P0 BRA `(.L_x_4) ;  /* 0xfffffffc00f08947 */ /* 0x000fea000383ffff */
[----:B------:R-:W-:Y:S01]  /*0be0*/  ULDC.64 UR4, c[0x0][0x598] ;  /* 0x0001660000047ab9 */ /* 0x000fe20000000a00 */
[----:B------:R-:W-:Y:S01]  /*0bf0*/  ULDC.64 UR36, c[0x0][0x208] ;  /* 0x0000820000247ab9 */ /* 0x000fe20000000a00 */
[----:B------:R-:W-:-:S04]  /*0c00*/  ISETP.NE.U32.AND P0, PT, RZ, UR4, PT ;  /* 0x00000004ff007c0c */ /* 0x000fc8000bf05070 */
[----:B------:R-:W-:-:S13]  /*0c10*/  ISETP.NE.AND.EX P0, PT, RZ, UR5, PT, P0 ;  /* 0x00000005ff007c0c */ /* 0x000fda000bf05300 */
[----:B------:R-:W-:Y:S05]  /*0c20*/  @!P0 BRA `(.L_x_7) ;  /* 0x00000000001c8947 */ /* 0x000fea0003800000 */
[----:B------:R-:W0:Y:S02]  /*0c30*/  LDC.64 R4, c[0x0][0x598] ;  /* 0x00016600ff047b82 */ /* 0x000e240000000a00 */
[----:B0-----:R-:W2:Y:S02]  /*0c40*/  LDG.E.64 R4, desc[UR36][R4.64] ;  /* 0x0000002404047981 */ /* 0x001ea4000c1e1b00 */
[----:B--2---:R-:W-:-:S04]  /*0c50*/  ISETP.NE.U32.AND P0, PT, R4, RZ, PT ;  /* 0x000000ff0400720c */ /* 0x004fc80003f05070 */
[----:B------:R-:W-:-:S13]  /*0c60*/  ISETP.NE.AND.EX P0, PT, R5, RZ, PT, P0 ;  /* 0x000000ff0500720c */ /* 0x000fda0003f05300 */
[----:B------:R-:W-:Y:S05]  /*0c70*/  @!P0 BRA `(.L_x_7) ;  /* 0x0000000000088947 */ /* 0x000fea0003800000 */
[----:B------:R0:W5:Y:S01]  /*0c80*/  LD.E R22, desc[UR36][R4.64] ;  /* 0x0000002404167980 */ /* 0x000162000c101900 */
[----:B------:R-:W-:Y:S05]  /*0c90*/  BRA `(.L_x_8) ;  /* 0x0000000000247947 */ /* 0x000fea0003800000 */
.L_x_7:
[----:B------:R-:W-:Y:S02]  /*0ca0*/  ULDC.64 UR4, c[0x0][0x588] ;  /* 0x0001620000047ab9 */ /* 0x000fe40000000a00 */
[----:B------:R-:W-:-:S04]  /*0cb0*/  ISETP.NE.U32.AND P0, PT, RZ, UR4, PT ;  /* 0x00000004ff007c0c */ /* 0x000fc8000bf05070 */
[----:B------:R-:W-:-:S13]  /*0cc0*/  ISETP.NE.AND.EX P0, PT, RZ, UR5, PT, P0 ;  /* 0x00000005ff007c0c */ /* 0x000fda000bf05300 */
[----:B------:R-:W-:Y:S05]  /*0cd0*/  @!P0 BRA `(.L_x_9) ;  /* 0x00000000000c8947 */ /* 0x000fea0003800000 */
[----:B------:R-:W0:Y:S02]  /*0ce0*/  LDC.64 R22, c[0x0][0x588] ;  /* 0x00016200ff167b82 */ /* 0x000e240000000a00 */
[----:B0-----:R1:W5:Y:S01]  /*0cf0*/  LDG.E R22, desc[UR36][R22.64] ;  /* 0x0000002416167981 */ /* 0x001362000c1e1900 */
[----:B------:R-:W-:Y:S05]  /*0d00*/  BRA `(.L_x_8) ;  /* 0x0000000000087947 */ /* 0x000fea0003800000 */
.L_x_9:
[----:B------:R-:W-:Y:S02]  /*0d10*/  ULDC UR4, c[0x0][0x580] ;  /* 0x0001600000047ab9 */ /* 0x000fe40000000800 */
[----:B------:R-:W-:-:S07]  /*0d20*/  IMAD.U32 R22, RZ, RZ, UR4 ;  /* 0x00000004ff167e24 */ /* 0x000fce000f8e00ff */
.L_x_8:
[----:B------:R-:W-:Y:S02]  /*0d30*/  ULDC.64 UR4, c[0x0][0x5a0] ;  /* 0x0001680000047ab9 */ /* 0x000fe40000000a00 */
[----:B------:R-:W-:-:S04]  /*0d40*/  ISETP.NE.U32.AND P0, PT, RZ, UR4, PT ;  /* 0x00000004ff007c0c */ /* 0x000fc8000bf05070 */
[----:B------:R-:W-:-:S13]  /*0d50*/  ISETP.NE.AND.EX P0, PT, RZ, UR5, PT, P0 ;  /* 0x00000005ff007c0c */ /* 0x000fda000bf05300 */
[----:B------:R-:W-:Y:S05]  /*0d60*/  @!P0 BRA `(.L_x_10) ;  /* 0x00000000001c8947 */ /* 0x000fea0003800000 */
[----:B0-----:R-:W0:Y:S02]  /*0d70*/  LDC.64 R4, c[0x0][0x5a0] ;  /* 0x00016800ff047b82 */ /* 0x001e240000000a00 */
[----:B0-----:R-:W2:Y:S02]  /*0d80*/  LDG.E.64 R4, desc[UR36][R4.64] ;  /* 0x0000002404047981 */ /* 0x001ea4000c1e1b00 */
[----:B--2---:R-:W-:-:S04]  /*0d90*/  ISETP.NE.U32.AND P0, PT, R4, RZ, PT ;  /* 0x000000ff0400720c */ /* 0x004fc80003f05070 */
[----:B------:R-:W-:-:S13]  /*0da0*/  ISETP.NE.AND.EX P0, PT, R5, RZ, PT, P0 ;  /* 0x000000ff0500720c */ /* 0x000fda0003f05300 */
[----:B------:R-:W-:Y:S05]  /*0db0*/  @!P0 BRA `(.L_x_10) ;  /* 0x0000000000088947 */ /* 0x000fea0003800000 */
[----:B-1----:R0:W5:Y:S01]  /*0dc0*/  LD.E R23, desc[UR36][R4.64] ;  /* 0x0000002404177980 */ /* 0x002162000c101900 */
[----:B------:R-:W-:Y:S05]  /*0dd0*/  BRA `(.L_x_11) ;  /* 0x0000000000247947 */ /* 0x000fea0003800000 */
.L_x_10:
[----:B------:R-:W-:Y:S02]  /*0de0*/  ULDC.64 UR4, c[0x0][0x590] ;  /* 0x0001640000047ab9 */ /* 0x000fe40000000a00 */
[----:B------:R-:W-:-:S04]  /*0df0*/  ISETP.NE.U32.AND P0, PT, RZ, UR4, PT ;  /* 0x00000004ff007c0c */ /* 0x000fc8000bf05070 */
[----:B------:R-:W-:-:S13]  /*0e00*/  ISETP.NE.AND.EX P0, PT, RZ, UR5, PT, P0 ;  /* 0x00000005ff007c0c */ /* 0x000fda000bf05300 */
[----:B------:R-:W-:Y:S05]  /*0e10*/  @!P0 BRA `(.L_x_12) ;  /* 0x00000000000c8947 */ /* 0x000fea0003800000 */
[----:B0-----:R-:W1:Y:S02]  /*0e20*/  LDC.64 R4, c[0x0][0x590] ;  /* 0x00016400ff047b82 */ /* 0x001e640000000a00 */
[----:B-1----:R1:W5:Y:S01]  /*0e30*/  LDG.E R23, desc[UR36][R4.64] ;  /* 0x0000002404177981 */ /* 0x002362000c1e1900 */
[----:B------:R-:W-:Y:S05]  /*0e40*/  BRA `(.L_x_11) ;  /* 0x0000000000087947 */ /* 0x000fea0003800000 */
.L_x_12:
[----:B------:R-:W-:Y:S02]  /*0e50*/  ULDC UR4, c[0x0][0x584] ;  /* 0x0001610000047ab9 */ /* 0x000fe40000000800 */
[----:B-1----:R-:W-:-:S07]  /*0e60*/  IMAD.U32 R23, RZ, RZ, UR4 ;  /* 0x00000004ff177e24 */ /* 0x002fce000f8e00ff */
.L_x_11:
[----:B------:R-:W-:-:S13]  /*0e70*/  LOP3.LUT P0, RZ, R0, 0xff, RZ, 0xc0, !PT ;  /* 0x000000ff00ff7812 */ /* 0x000fda000780c0ff */
[----:B------:R-:W-:Y:S05]  /*0e80*/  @!P0 EXIT ;  /* 0x000000000000894d */ /* 0x000fea0003800000 */
[----:B------:R-:W-:Y:S01]  /*0e90*/  ULDC UR4, c[0x0][0x28c] ;  /* 0x0000a30000047ab9 */ /* 0x000fe20000000800 */
[----:B------:R-:W-:Y:S01]  /*0ea0*/  UMOV UR38, URZ ;  /* 0x0000003f00267c82 */ /* 0x000fe20008000000 */
[----:B------:R-:W-:Y:S01]  /*0eb0*/  UIADD3 UR4, UR4, 0x1f, URZ ;  /* 0x0000001f04047890 */ /* 0x000fe2000fffe03f */
[----:B------:R-:W-:-:S03]  /*0ec0*/  UMOV UR39, URZ ;  /* 0x0000003f00277c82 */ /* 0x000fc60008000000 */
[----:B------:R-:W-:-:S04]  /*0ed0*/  USHF.R.S32.HI UR5, URZ, 0x1f, UR4 ;  /* 0x0000001f3f057899 */ /* 0x000fc80008011404 */
[----:B------:R-:W-:-:S04]  /*0ee0*/  ULEA.HI UR5, UR5, UR4, URZ, 0x5 ;  /* 0x0000000405057291 */ /* 0x000fc8000f8f283f */
[----:B------:R-:W-:-:S12]  /*0ef0*/  USHF.R.S32.HI UR40, URZ, 0x5, UR5 ;  /* 0x000000053f287899 */ /* 0x000fd80008011405 */
.L_x_162:
[----:B------:R-:W-:Y:S01]  /*0f00*/  LOP3.LUT R0, R18, 0x80, RZ, 0xc0, !PT ;  /* 0x0000008012007812 */ /* 0x000fe200078ec0ff */
[----:B------:R-:W2:Y:S01]  /*0f10*/  S2UR UR7, SR_CgaCtaId ;  /* 0x00000000000779c3 */ /* 0x000ea20000008800 */
[----:B------:R-:W-:Y:S02]  /*0f20*/  UMOV UR6, 0x400 ;  /* 0x0000040000067882 */ /* 0x000fe40000000000 */
[----:B------:R-:W-:-:S06]  /*0f30*/  SHF.R.U32.HI R0, RZ, 0x7, R0 ;  /* 0x00000007ff007819 */ /* 0x000fcc0000011600 */
[----:B---3--:R-:W3:Y:S01]  /*0f40*/  SHFL.IDX PT, R0, R0, RZ, 0x1f ;  /* 0x00001fff00007589 */ /* 0x008ee200000e0000 */
[----:B--2---:R-:W-:Y:S01]  /*0f50*/  ULEA UR6, UR7, UR6, 0x18 ;  /* 0x0000000607067291 */ /* 0x004fe2000f8ec03f */
[----:B---3--:R-:W-:-:S13]  /*0f60*/  R2UR UR4, R0 ;  /* 0x00000000000472ca */ /* 0x008fda00000e0000 */
[----:B------:R-:W-:-:S04]  /*0f70*/  ULEA.HI UR5, UR4, UR4, URZ, 0x1 ;  /* 0x0000000404057291 */ /* 0x000fc8000f8f083f */
[----:B------:R-:W-:-:S04]  /*0f80*/  ULOP3.LUT UR5, UR5, 0x1ffffe, URZ, 0xc0, !UPT ;  /* 0x001ffffe05057892 */ /* 0x000fc8000f8ec03f */
[----:B------:R-:W-:-:S03]  /*0f90*/  UIADD3 UR5, UR4, -UR5, URZ ;  /* 0x8000000504057290 */ /* 0x000fc6000fffe03f */
[----:B------:R-:W-:Y:S01]  /*0fa0*/  ULDC UR4, c[0x0][0x28c] ;  /* 0x0000a30000047ab9 */ /* 0x000fe20000000800 */
[----:B------:R-:W-:Y:S01]  /*0fb0*/  ULEA UR5, UR5, UR6, 0xb ;  /* 0x0000000605057291 */ /* 0x000fe2000f8e583f */
[----:B------:R-:W-:-:S03]  /*0fc0*/  ISETP.LT.AND P0, PT, RZ, UR4, PT ;  /* 0x00000004ff007c0c */ /* 0x000fc6000bf01270 */
[----:B------:R-:W-:-:S04]  /*0fd0*/  UIADD3 UR5, UR5, 0x100, URZ ;  /* 0x0000010005057890 */ /* 0x000fc8000fffe03f */
[----:B------:R-:W-:-:S04]  /*0fe0*/  USHF.R.U32.HI UR5, URZ, 0x4, UR5 ;  /* 0x000000043f057899 */ /* 0x000fc80008011605 */
[----:B------:R-:W-:-:S04]  /*0ff0*/  ULOP3.LUT UR5, UR5, 0x3fff, URZ, 0xc0, !UPT ;  /* 0x00003fff05057892 */ /* 0x000fc8000f8ec03f */
[----:B------:R-:W-:Y:S01]  /*1000*/  ULOP3.LUT UR41, UR5, 0x10000, URZ, 0xfc, !UPT ;  /* 0x0001000005297892 */ /* 0x000fe2000f8efc3f */
[----:B01--4-:R-:W-:Y:S11]  /*1010*/  @P0 BRA `(.L_x_13) ;  /* 0x0000000000400947 */ /* 0x013ff60003800000 */
[----:B------:R-:W-:Y:S01]  /*1020*/  MOV R0, 0x0 ;  /* 0x0000000000007802 */ /* 0x000fe20000000f00 */
[----:B------:R-:W-:Y:S01]  /*1030*/  ULDC.64 UR4, c[0x4][0x68] ;  /* 0x01001a0000047ab9 */ /* 0x000fe20000000a00 */
[----:B------:R-:W-:Y:S01]  /*1040*/  ULDC.64 UR6, c[0x4][0x8] ;  /* 0x0100020000067ab9 */ /* 0x000fe20000000a00 */
[----:B01----:R-:W-:Y:S01]  /*1050*/  IMAD.U32 R4, RZ, RZ, UR4 ;  /* 0x00000004ff047e24 */ /* 0x003fe2000f8e00ff */
[----:B------:R0:W1:Y:S01]  /*1060*/  LDC.64 R14, c[0x4][R0] ;  /* 0x01000000000e7b82 */ /* 0x0000620000000a00 */
[----:B------:R-:W-:Y:S01]  /*1070*/  IMAD.U32 R5, RZ, RZ, UR5 ;  /* 0x00000005ff057e24 */ /* 0x000fe2000f8e00ff */
[----:B------:R-:W-:Y:S01]  /*1080*/  ULDC.64 UR4, c[0x4][0x70] ;  /* 0x01001c0000047ab9 */ /* 0x000fe20000000a00 */
[----:B------:R-:W-:Y:S02]  /*1090*/  IMAD.U32 R10, RZ, RZ, UR6 ;  /* 0x00000006ff0a7e24 */ /* 0x000fe4000f8e00ff */
[----:B------:R-:W-:Y:S02]  /*10a0*/  IMAD.U32 R6, RZ, RZ, UR4 ;  /* 0x00000004ff067e24 */ /* 0x000fe4000f8e00ff */
[----:B------:R-:W-:-:S02]  /*10b0*/  IMAD.U32 R7, RZ, RZ, UR5 ;  /* 0x00000005ff077e24 */ /* 0x000fc4000f8e00ff */
[----:B------:R-:W-:Y:S02]  /*10c0*/  IMAD.U32 R11, RZ, RZ, UR7 ;  /* 0x00000007ff0b7e24 */ /* 0x000fe4000f8e00ff */
[----:B------:R-:W-:Y:S02]  /*10d0*/  IMAD.MOV.U32 R8, RZ, RZ, 0x1e1 ;  /* 0x000001e1ff087424 */ /* 0x000fe400078e00ff */
[----:B------:R-:W-:Y:S02]  /*10e0*/  IMAD.MOV.U32 R12, RZ, RZ, 0x1 ;  /* 0x00000001ff0c7424 */ /* 0x000fe400078e00ff */
[----:B0-----:R-:W-:-:S07]  /*10f0*/  IMAD.MOV.U32 R13, RZ, RZ, RZ ;  /* 0x000000ffff0d7224 */ /* 0x001fce00078e00ff */
[----:B------:R-:W-:-:S07]  /*1100*/  LEPC R20, `(.L_x_13) ;  /* 0x000000001014794e */ /* 0x000fce0000000000 */
[----:B-1---5:R-:W-:Y:S05]  /*1110*/  CALL.ABS.NOINC R14 ;  /* 0x000000000e007343 */ /* 0x022fea0003c00000 */
.L_x_13:
[----:B------:R-:W-:-:S04]  /*1120*/  LOP3.LUT R0, R19, 0x1, RZ, 0xfc, !PT ;  /* 0x0000000113007812 */ /* 0x000fc800078efcff */
[----:B------:R-:W-:-:S13]  /*1130*/  ISETP.NE.AND P0, PT, R0, 0x3, PT ;  /* 0x000000030000780c */ /* 0x000fda0003f05270 */
[----:B------:R-:W-:Y:S05]  /*1140*/  @!P0 BRA `(.L_x_14) ;  /* 0x0000000000048947 */ /* 0x000fea0003800000 */
[----:B------:R-:W-:Y:S01]  /*1150*/  BPT.TRAP 0x1 ;  /* 0x000000040000795c */ /* 0x000fe20000300000 */
.L_x_14:
[----:B------:R-:W2:Y:S01]  /*1160*/  S2UR UR5, SR_CgaCtaId ;  /* 0x00000000000579c3 */ /* 0x000ea20000008800 */
[----:B------:R-:W-:Y:S01]  /*1170*/  UMOV UR4, 0x400 ;  /* 0x0000040000047882 */ /* 0x000fe20000000000 */
[----:B------:R-:W-:Y:S02]  /*1180*/  IMAD.U32 R0, RZ, RZ, UR38 ;  /* 0x00000026ff007e24 */ /* 0x000fe4000f8e00ff */
[----:B------:R-:W-:-:S03]  /*1190*/  IMAD.U32 R3, RZ, RZ, UR39 ;  /* 0x00000027ff037e24 */ /* 0x000fc6000f8e00ff */
[----:B------:R-:W-:Y:S01]  /*11a0*/  SHF.L.U32 R0, R0, 0x1f, RZ ;  /* 0x0000001f00007819 */ /* 0x000fe200000006ff */
[----:B--2---:R-:W-:-:S06]  /*11b0*/  ULEA UR4, UR5, UR4, 0x18 ;  /* 0x0000000405047291 */ /* 0x004fcc000f8ec03f */
[----:B------:R-:W-:-:S04]  /*11c0*/  IMAD.U32 R6, RZ, RZ, UR4 ;  /* 0x00000004ff067e24 */ /* 0x000fc8000f8e00ff */
[----:B------:R-:W-:-:S04]  /*11d0*/  IMAD R3, R3, 0x8, R6 ;  /* 0x0000000803037824 */ /* 0x000fc800078e0206 */
[----:B------:R2:W3:Y:S01]  /*11e0*/  SYNCS.PHASECHK.TRANS64.TRYWAIT P1, [R3+URZ], R0 ;  /* 0x00000000030075a7 */ /* 0x0004e2000802017f */
[----:B------:R-:W-:Y:S05]  /*11f0*/  @!P0 BRA `(.L_x_15) ;  /* 0x0000000000048947 */ /* 0x000fea0003800000 */
[----:B------:R-:W-:Y:S01]  /*1200*/  BPT.TRAP 0x1 ;  /* 0x000000040000795c */ /* 0x000fe20000300000 */
.L_x_15:
[----:B---3--:R-:W-:Y:S05]  /*1210*/  @P1 BRA `(.L_x_16) ;  /* 0x0000000000081947 */ /* 0x008fea0003800000 */
[----:B------:R-:W3:Y:S02]  /*1220*/  SYNCS.PHASECHK.TRANS64.TRYWAIT P1, [R3+URZ], R0 ;  /* 0x00000000030075a7 */ /* 0x000ee4000802017f */
[----:B---3--:R-:W-:Y:S05]  /*1230*/  @!P1 BRA `(.L_x_17) ;  /* 0x0000005800409947 */ /* 0x008fea0003800000 */
.L_x_16:
[----:B------:R-:W-:-:S04]  /*1240*/  UISETP.LT.AND UP0, UPT, UR40, 0x1, UPT ;  /* 0x000000012800788c */ /* 0x000fc8000bf01270 */
[----:B------:R-:W-:-:S06]  /*1250*/  USEL UR4, UR40, 0x1, UP0 ;  /* 0x0000000128047887 */ /* 0x000fcc0008000000 */
[----:B--23--:R-:W-:Y:S01]  /*1260*/  IMAD.U32 R0, RZ, RZ, UR4 ;  /* 0x00000004ff007e24 */ /* 0x00cfe2000f8e00ff */
[----:B------:R-:W-:Y:S05]  /*1270*/  WARPSYNC.ALL ;  /* 0x0000000000007948 */ /* 0x000fea0003800000 */
[----:B------:R-:W-:-:S04]  /*1280*/  IADD3 R0, -R0, UR40, RZ ;  /* 0x0000002800007c10 */ /* 0x000fc8000fffe1ff */
[----:B------:R-:W-:Y:S02]  /*1290*/  ISETP.GE.AND P1, PT, R0, 0x1, PT ;  /* 0x000000010000780c */ /* 0x000fe40003f26270 */
[----:B------:R-:W-:Y:S01]  /*12a0*/  R2UR UR4, R6 ;  /* 0x00000000060472ca */ /* 0x000fe200000e0000 */
[----:B------:R-:W-:Y:S01]  /*12b0*/  WARPGROUP.ARRIVE ;  /* 0x00000000000079c5 */ /* 0x000fe20000000000 */
[----:B------:R-:W-:Y:S01]  /*12c0*/  UMOV UR5, 0xc0000010 ;  /* 0xc000001000057882 */ /* 0x000fe20000000000 */
[----:B------:R-:W-:-:S10]  /*12d0*/  UMOV UR7, 0xc0000010 ;  /* 0xc000001000077882 */ /* 0x000fd40000000000 */
[----:B------:R-:W-:-:S04]  /*12e0*/  UIADD3 UR4, UR4, 0x6100, URZ ;  /* 0x0000610004047890 */ /* 0x000fc8000fffe03f */
[----:B------:R-:W-:-:S04]  /*12f0*/  USHF.R.U32.HI UR4, URZ, 0x4, UR4 ;  /* 0x000000043f047899 */ /* 0x000fc80008011604 */
[----:B------:R-:W-:-:S04]  /*1300*/  ULOP3.LUT UR4, UR4, 0x3fff, URZ, 0xc0, !UPT ;  /* 0x00003fff04047892 */ /* 0x000fc8000f8ec03f */
[----:B------:R-:W-:Y:S02]  /*1310*/  ULOP3.LUT UR10, UR4, 0x10000, URZ, 0xfc, !UPT ;  /* 0x00010000040a7892 */ /* 0x000fe4000f8efc3f */
[----:B------:R-:W-:Y:S02]  /*1320*/  ULEA UR4, UR39, UR41, 0x9 ;  /* 0x0000002927047291 */ /* 0x000fe4000f8e483f */
[----:B------:R-:W-:Y:S02]  /*1330*/  ULEA UR6, UR39, UR10, 0x7 ;  /* 0x0000000a27067291 */ /* 0x000fe4000f8e383f */
[----:B------:R-:W-:-:S07]  /*1340*/  UIADD3 UR8, UR4, 0x100, URZ ;  /* 0x0000010004087890 */ /* 0x000fce000fffe03f */
[----:B------:R-:W-:Y:S01]  /*1350*/  IGMMA.64x64x32.S8.S8 R56, gdesc[UR4], RZ, !UPT, gsb0 ;  /* 0x01e00000043879f1 */ /* 0x000fe2000c0410ff */
[----:B------:R-:W-:Y:S01]  /*1360*/  UMOV UR4, UR8 ;  /* 0x0000000800047c82 */ /* 0x000fe20008000000 */
[----:B------:R-:W-:Y:S01]  /*1370*/  UMOV UR5, 0xc0000010 ;  /* 0xc000001000057882 */ /* 0x000fe20000000000 */
[----:B------:R-:W-:Y:S02]  /*1380*/  WARPGROUP.DEPBAR.LE gsb0, 0x0 ;  /* 0x00008000000079c5 */ /* 0x000fe40000010000 */
[----:B------:R-:W-:-:S06]  /*1390*/  WARPGROUP.ARRIVE ;  /* 0x00000000000079c5 */ /* 0x000fcc0000000000 */
[----:B------:R-:W-:Y:S03]  /*13a0*/  IGMMA.64x64x32.S8.S8 R24, gdesc[UR4], RZ, !UPT, gsb0 ;  /* 0x01e00000041879f1 */ /* 0x000fe6000c0410ff */
[----:B------:R-:W-:Y:S02]  /*13b0*/  WARPGROUP.DEPBAR.LE gsb0, 0x0 ;  /* 0x00008000000079c5 */ /* 0x000fe40000010000 */
[----:B------:R-:W-:Y:S05]  /*13c0*/  @!P1 BRA `(.L_x_18) ;  /* 0x0000000000dc9947 */ /* 0x000fea0003800000 */
[----:B------:R-:W-:Y:S02]  /*13d0*/  UIADD3 UR4, UR39, 0x1, URZ ;  /* 0x0000000127047890 */ /* 0x000fe4000fffe03f */
[----:B------:R-:W-:Y:S02]  /*13e0*/  IMAD.U32 R3, RZ, RZ, UR39 ;  /* 0x00000027ff037e24 */ /* 0x000fe4000f8e00ff */
[----:B------:R-:W-:-:S04]  /*13f0*/  UISETP.NE.AND UP0, UPT, UR4, 0x3, UPT ;  /* 0x000000030400788c */ /* 0x000fc8000bf05270 */
[----:B------:R-:W-:Y:S02]  /*1400*/  USEL UR5, URZ, 0x1, UP0 ;  /* 0x000000013f057887 */ /* 0x000fe40008000000 */
[----:B------:R-:W-:Y:S02]  /*1410*/  USEL UR8, UR4, URZ, UP0 ;  /* 0x0000003f04087287 */ /* 0x000fe40008000000 */
[----:B------:R-:W-:-:S06]  /*1420*/  ULOP3.LUT UR5, UR38, UR5, URZ, 0x3c, !UPT ;  /* 0x0000000526057292 */ /* 0x000fcc000f8e3c3f */
[----:B------:R-:W-:-:S07]  /*1430*/  IMAD.U32 R7, RZ, RZ, UR5 ;  /* 0x00000005ff077e24 */ /* 0x000fce000f8e00ff */
.L_x_25:
[----:B------:R-:W-:Y:S05]  /*1440*/  @!P0 BRA `(.L_x_19) ;  /* 0x0000000000048947 */ /* 0x000fea0003800000 */
[----:B------:R-:W-:Y:S01]  /*1450*/  BPT.TRAP 0x1 ;  /* 0x000000040000795c */ /* 0x000fe20000300000 */
.L_x_19:
[----:B------:R-:W2:Y:S01]  /*1460*/  S2UR UR5, SR_CgaCtaId ;  /* 0x00000000000579c3 */ /* 0x000ea20000008800 */
[----:B------:R-:W-:Y:S01]  /*1470*/  UMOV UR4, 0x400 ;  /* 0x0000040000047882 */ /* 0x000fe20000000000 */
[----:B01----:R-:W-:Y:S01]  /*1480*/  IMAD.U32 R5, RZ, RZ, UR8 ;  /* 0x00000008ff057e24 */ /* 0x003fe2000f8e00ff */
[----:B------:R-:W-:Y:S01]  /*1490*/  SHF.L.U32 R4, R7, 0x1f, RZ ;  /* 0x0000001f07047819 */ /* 0x000fe200000006ff */
[----:B--2---:R-:W-:-:S06]  /*14a0*/  ULEA UR4, UR5, UR4, 0x18 ;  /* 0x0000000405047291 */ /* 0x004fcc000f8ec03f */
[----:B------:R-:W-:-:S04]  /*14b0*/  IMAD.U32 R6, RZ, RZ, UR4 ;  /* 0x00000004ff067e24 */ /* 0x000fc8000f8e00ff */
[----:B------:R-:W-:-:S04]  /*14c0*/  IMAD R5, R5, 0x8, R6 ;  /* 0x0000000805057824 */ /* 0x000fc800078e0206 */
[----:B------:R0:W1:Y:S01]  /*14d0*/  SYNCS.PHASECHK.TRANS64.TRYWAIT P1, [R5+URZ], R4 ;  /* 0x00000004050075a7 */ /* 0x000062000802017f */
[----:B------:R-:W-:Y:S05]  /*14e0*/  @!P0 BRA `(.L_x_20) ;  /* 0x0000000000048947 */ /* 0x000fea0003800000 */
[----:B------:R-:W-:Y:S01]  /*14f0*/  BPT.TRAP 0x1 ;  /* 0x000000040000795c */ /* 0x000fe20000300000 */
.L_x_20:
[----:B-1----:R-:W-:Y:S05]  /*1500*/  @P1 BRA `(.L_x_21) ;  /* 0x0000000000081947 */ /* 0x002fea0003800000 */
[----:B------:R-:W1:Y:S02]  /*1510*/  SYNCS.PHASECHK.TRANS64.TRYWAIT P1, [R5+URZ], R4 ;  /* 0x00000004050075a7 */ /* 0x000e64000802017f */
[----:B-1----:R-:W-:Y:S05]  /*1520*/  @!P1 BRA `(.L_x_22) ;  /* 0x0000005400989947 */ /* 0x002fea0003800000 */
.L_x_21:
[----:B------:R-:W-:Y:S01]  /*1530*/  ULEA UR6, UR8, UR10, 0x7 ;  /* 0x0000000a08067291 */ /* 0x000fe2000f8e383f */
[----:B------:R-:W-:Y:S01]  /*1540*/  WARPGROUP.ARRIVE ;  /* 0x00000000000079c5 */ /* 0x000fe20000000000 */
[----:B------:R-:W-:Y:S01]  /*1550*/  ULEA UR4, UR8, UR41, 0x9 ;  /* 0x0000002908047291 */ /* 0x000fe2000f8e483f */
[----:B------:R-:W-:Y:S01]  /*1560*/  UMOV UR7, 0xc0000010 ;  /* 0xc000001000077882 */ /* 0x000fe20000000000 */
[----:B------:R-:W-:Y:S02]  /*1570*/  UMOV UR5, 0xc0000010 ;  /* 0xc000001000057882 */ /* 0x000fe40000000000 */
[----:B------:R-:W-:-:S05]  /*1580*/  UIADD3 UR9, UR4, 0x100, URZ ;  /* 0x0000010004097890 */ /* 0x000fca000fffe03f */
[----:B------:R-:W-:Y:S01]  /*1590*/  IGMMA.64x64x32.S8.S8 R56, gdesc[UR4], R56, gsb0 ;  /* 0x01e00000043879f1 */ /* 0x000fe20008041038 */
[----:B------:R-:W-:Y:S01]  /*15a0*/  UMOV UR5, 0xc0000010 ;  /* 0xc000001000057882 */ /* 0x000fe20000000000 */
[----:B------:R-:W-:Y:S01]  /*15b0*/  UMOV UR4, UR9 ;  /* 0x0000000900047c82 */ /* 0x000fe20008000000 */
[----:B------:R-:W-:Y:S02]  /*15c0*/  WARPGROUP.DEPBAR.LE gsb0, 0x0 ;  /* 0x00008000000079c5 */ /* 0x000fe40000010000 */
[----:B------:R-:W-:-:S06]  /*15d0*/  WARPGROUP.ARRIVE ;  /* 0x00000000000079c5 */ /* 0x000fcc0000000000 */
[----:B------:R-:W-:Y:S03]  /*15e0*/  IGMMA.64x64x32.S8.S8 R24, gdesc[UR4], R24, gsb0 ;  /* 0x01e00000041879f1 */ /* 0x000fe60008041018 */
[----:B------:R-:W-:Y:S02]  /*15f0*/  WARPGROUP.DEPBAR.LE gsb0, 0x0 ;  /* 0x00008000000079c5 */ /* 0x000fe40000010000 */
[----:B------:R-:W-:Y:S05]  /*1600*/  @!P0 BRA `(.L_x_23) ;  /* 0x0000000000048947 */ /* 0x000fea0003800000 */
[----:B------:R-:W-:Y:S01]  /*1610*/  BPT.TRAP 0x1 ;  /* 0x000000040000795c */ /* 0x000fe20000300000 */
.L_x_23:
[----:B01----:R-:W-:Y:S01]  /*1620*/  IMAD R4, R3, 0x8, R6 ;  /* 0x0000000803047824 */ /* 0x003fe200078e0206 */
[----:B------:R-:W-:-:S03]  /*1630*/  ISETP.GT.U32.AND P1, PT, R19, 0x1, PT ;  /* 0x000000011300780c */ /* 0x000fc60003f24070 */
[----:B------:R-:W-:-:S05]  /*1640*/  VIADD R4, R4, 0x18 ;  /* 0x0000001804047836 */ /* 0x000fca0000000000 */
[----:B------:R-:W-:-:S04]  /*1650*/  PRMT R4, RZ, 0x654, R4 ;  /* 0x00000654ff047816 */ /* 0x000fc80000000004 */
[----:B------:R0:W-:Y:S01]  /*1660*/  SYNCS.ARRIVE.TRANS64.RED.A1T0 RZ, [R4+URZ], RZ ;  /* 0x000000ff04ff79a7 */ /* 0x0001e2000810043f */
[----:B------:R-:W-:Y:S05]  /*1670*/  @P1 BRA `(.L_x_24) ;  /* 0x0000000000041947 */ /* 0x000fea0003800000 */
[----:B------:R-:W-:Y:S01]  /*1680*/  BPT.TRAP 0x1 ;  /* 0x000000040000795c */ /* 0x000fe20000300000 */
.L_x_24:
[----:B------:R-:W-:Y:S01]  /*1690*/  UIADD3 UR8, UR8, 0x1, URZ ;  /* 0x0000000108087890 */ /* 0x000fe2000fffe03f */
[C---:B------:R-:W-:Y:S01]  /*16a0*/  ISETP.GT.AND P2, PT, R0.reuse, 0x1, PT ;  /* 0x000000010000780c */ /* 0x040fe20003f44270 */
[----:B------:R-:W-:Y:S02]  /*16b0*/  VIADD R3, R3, 0x1 ;  /* 0x0000000103037836 */ /* 0x000fe40000000000 */
[----:B------:R-:W-:Y:S01]  /*16c0*/  UISETP.NE.AND UP0, UPT, UR8, 0x3, UPT ;  /* 0x000000030800788c */ /* 0x000fe2000bf05270 */
[----:B------:R-:W-:Y:S02]  /*16d0*/  VIADD R0, R0, 0xffffffff ;  /* 0xffffffff00007836 */ /* 0x000fe40000000000 */
[C---:B------:R-:W-:Y:S01]  /*16e0*/  ISETP.NE.AND P1, PT, R3.reuse, 0x3, PT ;  /* 0x000000030300780c */ /* 0x040fe20003f25270 */
[----:B------:R-:W-:Y:S02]  /*16f0*/  USEL UR4, URZ, 0x1, UP0 ;  /* 0x000000013f047887 */ /* 0x000fe40008000000 */
[----:B------:R-:W-:Y:S01]  /*1700*/  USEL UR8, UR8, URZ, UP0 ;  /* 0x0000003f08087287 */ /* 0x000fe20008000000 */
[----:B------:R-:W-:-:S03]  /*1710*/  SEL R3, R3, RZ, P1 ;  /* 0x000000ff03037207 */ /* 0x000fc60000800000 */
[----:B------:R-:W-:Y:S01]  /*1720*/  LOP3.LUT R7, R7, UR4, RZ, 0x3c, !PT ;  /* 0x0000000407077c12 */ /* 0x000fe2000f8e3cff */
[----:B------:R-:W-:Y:S07]  /*1730*/  @P2 BRA `(.L_x_25) ;  /* 0xfffffffc00402947 */ /* 0x000fee000383ffff */
.L_x_18:
[----:B------:R-:W2:Y:S02]  /*1740*/  LDC R0, c[0x0][0x28c] ;  /* 0x0000a300ff007b82 */ /* 0x000ea40000000800 */
[----:B--2---:R-:W-:-:S13]  /*1750*/  ISETP.GE.AND P1, PT, R0, 0x1, PT ;  /* 0x000000010000780c */ /* 0x004fda0003f26270 */
[----:B------:R-:W-:Y:S05]  /*1760*/  @!P1 BRA `(.L_x_26) ;  /* 0x0000000000409947 */ /* 0x000fea0003800000 */
[----:B------:R-:W-:Y:S05]  /*1770*/  @!P0 BRA `(.L_x_27) ;  /* 0x0000000000048947 */ /* 0x000fea0003800000 */
[----:B------:R-:W-:Y:S01]  /*1780*/  BPT.TRAP 0x1 ;  /* 0x000000040000795c */ /* 0x000fe20000300000 */
.L_x_27:
[----:B------:R-:W-:Y:S01]  /*1790*/  UISETP.LT.AND UP0, UPT, UR40, 0x1, UPT ;  /* 0x000000012800788c */ /* 0x000fe2000bf01270 */
[----:B------:R-:W-:-:S03]  /*17a0*/  ISETP.GT.U32.AND P0, PT, R19, 0x1, PT ;  /* 0x000000011300780c */ /* 0x000fc60003f04070 */
[----:B------:R-:W-:-:S04]  /*17b0*/  USEL UR6, UR40, 0x1, UP0 ;  /* 0x0000000128067887 */ /* 0x000fc80008000000 */
[----:B------:R-:W-:-:S04]  /*17c0*/  UIADD3 UR6, UR39, UR40, -UR6 ;  /* 0x0000002827067290 */ /* 0x000fc8000fffe806 */
[----:B------:R-:W-:-:S04]  /*17d0*/  UIMAD.WIDE.U32 UR4, UR6, -0x55555555, URZ ;  /* 0xaaaaaaab060478a5 */ /* 0x000fc8000f8e003f */
[----:B------:R-:W-:-:S04]  /*17e0*/  USHF.R.U32.HI UR4, URZ, 0x1, UR5 ;  /* 0x000000013f047899 */ /* 0x000fc80008011605 */
[----:B------:R-:W-:-:S06]  /*17f0*/  UIMAD UR6, UR4, -0x3, UR6 ;  /* 0xfffffffd040678a4 */ /* 0x000fcc000f8e0206 */
[----:B------:R-:W-:-:S04]  /*1800*/  IMAD.U32 R3, RZ, RZ, UR6 ;  /* 0x00000006ff037e24 */ /* 0x000fc8000f8e00ff */
[----:B------:R-:W-:-:S04]  /*1810*/  IMAD R0, R3, 0x8, R6 ;  /* 0x0000000803007824 */ /* 0x000fc800078e0206 */
[----:B------:R-:W-:-:S05]  /*1820*/  VIADD R0, R0, 0x18 ;  /* 0x0000001800007836 */ /* 0x000fca0000000000 */
[----:B------:R-:W-:-:S04]  /*1830*/  PRMT R0, RZ, 0x654, R0 ;  /* 0x00000654ff007816 */ /* 0x000fc80000000000 */
[----:B------:R2:W-:Y:S01]  /*1840*/  SYNCS.ARRIVE.TRANS64.RED.A1T0 RZ, [R0+URZ], RZ ;  /* 0x000000ff00ff79a7 */ /* 0x0005e2000810043f */
[----:B------:R-:W-:Y:S05]  /*1850*/  @P0 BRA `(.L_x_26) ;  /* 0x0000000000040947 */ /* 0x000fea0003800000 */
[----:B------:R-:W-:Y:S01]  /*1860*/  BPT.TRAP 0x1 ;  /* 0x000000040000795c */ /* 0x000fe20000300000 */
.L_x_26:
[----:B------:R-:W3:Y:S01]  /*1870*/  LDC R6, c[0x0][0x288] ;  /* 0x0000a200ff067b82 */ /* 0x000ee20000000800 */
[--C-:B--2---:R-:W-:Y:S01]  /*1880*/  SHF.R.U32.HI R0, RZ, 0x2, R18.reuse ;  /* 0x00000002ff007819 */ /* 0x104fe20000011612 */
[----:B------:R-:W-:Y:S01]  /*1890*/  IMAD.SHL.U32 R91, R91, 0x40, RZ ;  /* 0x000000405b5b7824 */ /* 0x000fe200078e00ff */
[----:B01----:R-:W-:Y:S01]  /*18a0*/  LOP3.LUT R4, R18, 0x60, RZ, 0xc0, !PT ;  /* 0x0000006012047812 */ /* 0x003fe200078ec0ff */
[----:B------:R-:W-:Y:S01]  /*18b0*/  UIADD3 UR39, UR40, UR39, URZ ;  /* 0x0000002728277290 */ /* 0x000fe2000fffe03f */
[----:B------:R-:W-:Y:S01]  /*18c0*/  SHF.R.U32.HI R5, RZ, 0x7, R18 ;  /* 0x00000007ff057819 */ /* 0x000fe20000011612 */
[----:B------:R-:W-:Y:S01]  /*18d0*/  IMAD.SHL.U32 R9, R90, 0x100, RZ ;  /* 0x000001005a097824 */ /* 0x000fe200078e00ff */
[----:B------:R-:W-:Y:S01]  /*18e0*/  LOP3.LUT R3, R0, 0x7, RZ, 0xc0, !PT ;  /* 0x0000000700037812 */ /* 0x000fe200078ec0ff */
[----:B------:R-:W-:Y:S01]  /*18f0*/  UISETP.GT.U32.AND UP0, UPT, UR39, 0x2, UPT ;  /* 0x000000022700788c */ /* 0x000fe2000bf04070 */
[----:B------:R-:W-:Y:S01]  /*1900*/  SHF.R.U32.HI R8, RZ, 0x1, R4 ;  /* 0x00000001ff087819 */ /* 0x000fe20000011604 */
[C---:B------:R-:W-:Y:S01]  /*1910*/  IMAD.SHL.U32 R14, R18.reuse, 0x2, RZ ;  /* 0x00000002120e7824 */ /* 0x040fe200078e00ff */
[----:B------:R-:W-:Y:S01]  /*1920*/  LOP3.LUT R0, R5, 0x1, RZ, 0xc0, !PT ;  /* 0x0000000105007812 */ /* 0x000fe200078ec0ff */
[----:B------:R-:W-:Y:S01]  /*1930*/  ULDC UR7, c[0x0][0x284] ;  /* 0x0000a10000077ab9 */ /* 0x000fe20000000800 */
[----:B------:R-:W-:Y:S01]  /*1940*/  IADD3 R5, RZ, -R8, -R3 ;  /* 0x80000008ff057210 */ /* 0x000fe20007ffe803 */
[----:B------:R-:W-:Y:S01]  /*1950*/  UISETP.LT.U32.AND UP0, UPT, UR40, 0x3, UP0 ;  /* 0x000000032800788c */ /* 0x000fe20008701070 */
[----:B------:R-:W-:Y:S01]  /*1960*/  LOP3.LUT R4, R18, 0x3, RZ, 0xc0, !PT ;  /* 0x0000000312047812 */ /* 0x000fe200078ec0ff */
[----:B------:R-:W-:Y:S01]  /*1970*/  UISETP.GE.U32.AND UP1, UPT, UR40, 0x3, UPT ;  /* 0x000000032800788c */ /* 0x000fe2000bf26070 */
[----:B------:R-:W-:Y:S01]  /*1980*/  SHF.R.S32.HI R94, RZ, 0x1f, R89 ;  /* 0x0000001fff5e7819 */ /* 0x000fe20000011459 */
[C---:B------:R-:W-:Y:S01]  /*1990*/  IMAD.SHL.U32 R10, R0.reuse, 0x40, RZ ;  /* 0x00000040000a7824 */ /* 0x040fe200078e00ff */
[C---:B------:R-:W-:Y:S01]  /*19a0*/  LOP3.LUT R14, R91.reuse, 0x6, R14, 0xf8, !PT ;  /* 0x000000065b0e7812 */ /* 0x040fe200078ef80e */
[----:B------:R-:W-:Y:S01]  /*19b0*/  IMAD R100, R0, -0x40, R5 ;  /* 0xffffffc000647824 */ /* 0x000fe200078e0205 */
[----:B------:R-:W-:Y:S01]  /*19c0*/  ULDC.64 UR8, c[0x0][0x5d0] ;  /* 0x0001740000087ab9 */ /* 0x000fe20000000a00 */
[----:B------:R-:W-:Y:S01]  /*19d0*/  UIMAD.WIDE.U32 UR4, UR39, -0x55555555, URZ ;  /* 0xaaaaaaab270478a5 */ /* 0x000fe2000f8e003f */
[----:B------:R-:W-:Y:S01]  /*19e0*/  SHF.R.S32.HI R15, RZ, 0x1f, R14 ;  /* 0x0000001fff0f7819 */ /* 0x000fe2000001140e */
[----:B------:R-:W-:Y:S01]  /*19f0*/  USEL UR6, URZ, 0x1, !UP0 ;  /* 0x000000013f067887 */ /* 0x000fe2000c000000 */
[----:B---3--:R-:W-:Y:S01]  /*1a00*/  ISETP.GE.AND P0, PT, R91, R6, PT ;  /* 0x000000065b00720c */ /* 0x008fe20003f06270 */
[----:B------:R-:W-:Y:S01]  /*1a10*/  IMAD R0, R4, -0x2, R6 ;  /* 0xfffffffe04007824 */ /* 0x000fe200078e0206 */
[----:B------:R-:W-:Y:S01]  /*1a20*/  USHF.R.U32.HI UR4, URZ, 0x1, UR5 ;  /* 0x000000013f047899 */ /* 0x000fe20008011605 */
[----:B------:R-:W-:Y:S01]  /*1a30*/  IMAD R6, R94, UR8, RZ ;  /* 0x000000085e067c24 */ /* 0x000fe2000f8e02ff */
[----:B------:R-:W-:Y:S01]  /*1a40*/  ISETP.GE.OR P0, PT, R9, UR7, P0 ;  /* 0x0000000709007c0c */ /* 0x000fe20008706670 */
[----:B------:R-:W-:Y:S01]  /*1a50*/  IMAD.WIDE R4, R90, 0x100, RZ ;  /* 0x000001005a047825 */ /* 0x000fe200078e02ff */
[----:B------:R-:W-:Y:S01]  /*1a60*/  ULOP3.LUT UR38, UR38, UR6, URZ, 0x3c, !UPT ;  /* 0x0000000626267292 */ /* 0x000fe2000f8e3c3f */
[----:B------:R-:W-:Y:S01]  /*1a70*/  LOP3.LUT R3, R10, 0x40, R3, 0xe2, !PT ;  /* 0x000000400a037812 */ /* 0x000fe200078ee203 */
[----:B------:R-:W-:Y:S01]  /*1a80*/  UIMAD UR39, UR4, -0x3, UR39 ;  /* 0xfffffffd042778a4 */ /* 0x000fe2000f8e0227 */
[C---:B------:R-:W-:Y:S01]  /*1a90*/  IMAD R11, R89.reuse, UR9, R6 ;  /* 0x00000009590b7c24 */ /* 0x040fe2000f8e0206 */
[----:B------:R-:W-:Y:S01]  /*1aa0*/  @UP1 ULOP3.LUT UR38, UR38, 0x1, UR4, 0x78, !UPT ;  /* 0x0000000126261892 */ /* 0x000fe2000f8e7804 */
[----:B------:R-:W-:Y:S01]  /*1ab0*/  IMAD.WIDE.U32 R6, R89, UR8, R14 ;  /* 0x0000000859067c25 */ /* 0x000fe2000f8e000e */
[----:B------:R-:W-:-:S02]  /*1ac0*/  IADD3 R100, -R9, UR7, R100 ;  /* 0x0000000709647c10 */ /* 0x000fc4000fffe164 */
[----:B------:R-:W-:Y:S01]  /*1ad0*/  LOP3.LUT R103, R4, R3, R8, 0xfe, !PT ;  /* 0x0000000304677212 */ /* 0x000fe200078efe08 */
[----:B------:R-:W-:Y:S02]  /*1ae0*/  IMAD.IADD R3, R0, 0x1, -R91 ;  /* 0x0000000100037824 */ /* 0x000fe400078e0a5b */
[----:B------:R-:W-:Y:S02]  /*1af0*/  IMAD.IADD R7, R7, 0x1, R11 ;  /* 0x0000000107077824 */ /* 0x000fe400078e020b */
[----:B------:R-:W-:Y:S01]  /*1b00*/  IMAD.MOV.U32 R0, RZ, RZ, -0x1 ;  /* 0xffffffffff007424 */ /* 0x000fe200078e00ff */
[----:B------:R-:W-:Y:S06]  /*1b10*/  @P0 BRA `(.L_x_28) ;  /* 0x0000003000f40947 */ /* 0x000fec0003800000 */
[----:B------:R-:W0:Y:S01]  /*1b20*/  LDC.64 R20, c[0x0][0x5c8] ;  /* 0x00017200ff147b82 */ /* 0x000e220000000a00 */
[----:B------:R-:W-:Y:S01]  /*1b30*/  ULDC.64 UR4, c[0x0][0x5c0] ;  /* 0x0001700000047ab9 */ /* 0x000fe20000000a00 */
[----:B------:R-:W-:Y:S01]  /*1b40*/  BSSY B0, `(.L_x_28) ;  /* 0x000033a000007945 */ /* 0x000fe20003800000 */
[-C--:B0-----:R-:W-:Y:S01]  /*1b50*/  IMAD R8, R5, R20.reuse, RZ ;  /* 0x0000001405087224 */ /* 0x081fe200078e02ff */
[----:B------:R-:W-:Y:S01]  /*1b60*/  SHF.L.U64.HI R13, R20, 0x7, R21 ;  /* 0x00000007140d7819 */ /* 0x000fe20000010215 */
[----:B------:R-:W-:-:S04]  /*1b70*/  IMAD.WIDE.U32 R6, R103, R20, R6 ;  /* 0x0000001467067225 */ /* 0x000fc800078e0006 */
[----:B------:R-:W-:Y:S01]  /*1b80*/  IMAD R9, R103, R21, R8 ;  /* 0x0000001567097224 */ /* 0x000fe200078e0208 */
[----:B------:R-:W-:Y:S01]  /*1b90*/  IADD3 R92, P0, R6, UR4, RZ ;  /* 0x00000004065c7c10 */ /* 0x000fe2000ff1e0ff */
[C---:B------:R-:W-:Y:S02]  /*1ba0*/  IMAD.SHL.U32 R11, R20.reuse, 0x80, RZ ;  /* 0x00000080140b7824 */ /* 0x040fe400078e00ff */
[----:B------:R-:W-:Y:S01]  /*1bb0*/  IMAD.IADD R9, R7, 0x1, R9 ;  /* 0x0000000107097824 */ /* 0x000fe200078e0209 */
[-C--:B------:R-:W-:Y:S02]  /*1bc0*/  LEA R6, P1, R20, R92.reuse, 0x3 ;  /* 0x0000005c14067211 */ /* 0x080fe400078218ff */
[----:B------:R-:W-:Y:S02]  /*1bd0*/  IADD3 R8, P2, R11, R92, RZ ;  /* 0x0000005c0b087210 */ /* 0x000fe40007f5e0ff */
[----:B------:R-:W-:Y:S02]  /*1be0*/  IADD3.X R93, R9, UR5, RZ, P0, !PT ;  /* 0x00000005095d7c10 */ /* 0x000fe400087fe4ff */
[----:B-----5:R-:W-:-:S02]  /*1bf0*/  ISETP.NE.AND P0, PT, R23, RZ, PT ;  /* 0x000000ff1700720c */ /* 0x020fc40003f05270 */
[----:B------:R-:W-:Y:S01]  /*1c00*/  LEA.HI.X R7, R20, R93, R21, 0x3, P1 ;  /* 0x0000005d14077211 */ /* 0x000fe200008f1c15 */
[----:B------:R-:W-:Y:S01]  /*1c10*/  IMAD.X R9, R13, 0x1, R93, P2 ;  /* 0x000000010d097824 */ /* 0x000fe200010e065d */
[----:B------:R-:W-:-:S05]  /*1c20*/  IADD3 R10, P1, R11, R6, RZ ;  /* 0x000000060b0a7210 */ /* 0x000fca0007f3e0ff */
[----:B------:R-:W-:-:S04]  /*1c30*/  IMAD.X R11, R13, 0x1, R7, P1 ;  /* 0x000000010d0b7824 */ /* 0x000fc800008e0607 */
[----:B------:R-:W-:Y:S05]  /*1c40*/  @!P0 BRA `(.L_x_29) ;  /* 0x0000002400948947 */ /* 0x000fea0003800000 */
[----:B------:R-:W0:Y:S01]  /*1c50*/  LDC.64 R90, c[0x0][0x5b0] ;  /* 0x00016c00ff5a7b82 */ /* 0x000e220000000a00 */
[----:B------:R-:W-:Y:S01]  /*1c60*/  ULDC.64 UR4, c[0x0][0x5b8] ;  /* 0x00016e0000047ab9 */ /* 0x000fe20000000a00 */
[----:B------:R-:W-:Y:S01]  /*1c70*/  ISETP.GE.AND P0, PT, R100, 0x1, PT ;  /* 0x000000016400780c */ /* 0x000fe20003f06270 */
[----:B------:R-:W-:Y:S01]  /*1c80*/  IMAD R20, R94, UR4, RZ ;  /* 0x000000045e147c24 */ /* 0x000fe2000f8e02ff */
[----:B------:R-:W-:Y:S01]  /*1c90*/  BSSY B1, `(.L_x_30) ;  /* 0x0000010000017945 */ /* 0x000fe20003800000 */
[----:B------:R-:W-:Y:S01]  /*1ca0*/  IMAD.WIDE.U32 R14, R89, UR4, R14 ;  /* 0x00000004590e7c25 */ /* 0x000fe2000f8e000e */
[----:B------:R-:W-:Y:S02]  /*1cb0*/  ISETP.LT.OR P3, PT, R3, 0x1, !P0 ;  /* 0x000000010300780c */ /* 0x000fe40004761670 */
[----:B------:R-:W1:Y:S01]  /*1cc0*/  LDC.64 R12, c[0x0][0x5a8] ;  /* 0x00016a00ff0c7b82 */ /* 0x000e620000000a00 */
[----:B------:R-:W-:Y:S02]  /*1cd0*/  IMAD R21, R89, UR5, R20 ;  /* 0x0000000559157c24 */ /* 0x000fe4000f8e0214 */
[----:B------:R-:W-:-:S02]  /*1ce0*/  IMAD.MOV.U32 R20, RZ, RZ, R14 ;  /* 0x000000ffff147224 */ /* 0x000fc400078e000e */
[----:B------:R-:W-:Y:S02]  /*1cf0*/  IMAD.IADD R21, R15, 0x1, R21 ;  /* 0x000000010f157824 */ /* 0x000fe400078e0215 */
[-C--:B0-----:R-:W-:Y:S01]  /*1d00*/  IMAD R96, R5, R90.reuse, RZ ;  /* 0x0000005a05607224 */ /* 0x081fe200078e02ff */
[----:B------:R-:W-:Y:S01]  /*1d10*/  SHF.L.U64.HI R97, R90, 0x3, R91 ;  /* 0x000000035a617819 */ /* 0x000fe2000001025b */
[----:B------:R-:W-:-:S04]  /*1d20*/  IMAD.WIDE.U32 R94, R103, R90, R20 ;  /* 0x0000005a675e7225 */ /* 0x000fc800078e0014 */
[----:B------:R-:W-:Y:S01]  /*1d30*/  IMAD R101, R103, R91, R96 ;  /* 0x0000005b67657224 */ /* 0x000fe200078e0260 */
[----:B-1----:R-:W-:Y:S01]  /*1d40*/  IADD3 R94, P1, R94, R12, RZ ;  /* 0x0000000c5e5e7210 */ /* 0x002fe20007f3e0ff */
[----:B------:R-:W-:-:S03]  /*1d50*/  IMAD.SHL.U32 R96, R90, 0x8, RZ ;  /* 0x000000085a607824 */ /* 0x000fc600078e00ff */
[----:B------:R-:W-:Y:S01]  /*1d60*/  IADD3.X R95, R13, R95, R101, P1, !PT ;  /* 0x0000005f0d5f7210 */ /* 0x000fe20000ffe465 */
[----:B------:R-:W-:Y:S08]  /*1d70*/  @P3 BRA `(.L_x_31) ;  /* 0x0000000000043947 */ /* 0x000ff00003800000 */
[----:B------:R0:W5:Y:S02]  /*1d80*/  LDG.E.U8 R88, desc[UR36][R94.64] ;  /* 0x000000245e587981 */ /* 0x000164000c1e1100 */
.L_x_31:
[----:B------:R-:W-:Y:S05]  /*1d90*/  BSYNC B1 ;  /* 0x0000000000017941 */ /* 0x000fea0003800000 */
.L_x_30:
[----:B-----5:R-:W-:Y:S01]  /*1da0*/  LOP3.LUT R89, R88, 0xffff, RZ, 0xc0, !PT ;  /* 0x0000ffff58597812 */ /* 0x020fe200078ec0ff */
[----:B------:R-:W-:Y:S01]  /*1db0*/  IMAD.WIDE.U32 R98, R103, R90, R96 ;  /* 0x0000005a67627225 */ /* 0x000fe200078e0060 */
[----:B------:R-:W-:Y:S01]  /*1dc0*/  ISETP.LT.OR P4, PT, R3, 0x2, !P0 ;  /* 0x000000020300780c */ /* 0x000fe20004781670 */
[----:B------:R-:W-:Y:S01]  /*1dd0*/  BSSY B1, `(.L_x_32) ;  /* 0x000000e000017945 */ /* 0x000fe20003800000 */
[----:B------:R-:W-:Y:S01]  /*1de0*/  PRMT R102, R89, 0x8880, RZ ;  /* 0x0000888059667816 */ /* 0x000fe200000000ff */
[----:B------:R-:W-:Y:S01]  /*1df0*/  IMAD.IADD R99, R101, 0x1, R99 ;  /* 0x0000000165637824 */ /* 0x000fe200078e0263 */
[----:B------:R-:W-:Y:S02]  /*1e00*/  IADD3 R98, P2, P5, R14, R12, R98 ;  /* 0x0000000c0e627210 */ /* 0x000fe40007d5e062 */
[----:B------:R-:W-:Y:S01]  /*1e10*/  ISETP.GE.AND P1, PT, R100, 0x9, PT ;  /* 0x000000096400780c */ /* 0x000fe20003f26270 */
[----:B------:R-:W-:Y:S01]  /*1e20*/  IMAD R89, R102, R23, RZ ;  /* 0x0000001766597224 */ /* 0x000fe200078e02ff */
[----:B------:R-:W-:-:S02]  /*1e30*/  IADD3.X R99, R21, R13, R99, P2, P5 ;  /* 0x0000000d15637210 */ /* 0x000fc400017ea463 */
[----:B------:R-:W-:Y:S01]  /*1e40*/  ISETP.LT.OR P2, PT, R3, 0x1, !P1 ;  /* 0x000000010300780c */ /* 0x000fe20004f41670 */
[----:B------:R-:W-:-:S05]  /*1e50*/  @!P3 IMAD R101, R56, R22, R89 ;  /* 0x000000163865b224 */ /* 0x000fca00078e0259 */
[----:B------:R1:W-:Y:S01]  /*1e60*/  @!P3 STG.E.U8 desc[UR36][R92.64], R101 ;  /* 0x000000655c00b986 */ /* 0x0003e2000c101124 */
[----:B------:R-:W-:Y:S06]  /*1e70*/  @P4 BRA `(.L_x_33) ;  /* 0x00000000000c4947 */ /* 0x000fec0003800000 */
[----:B------:R-:W2:Y:S02]  /*1e80*/  LDG.E.U8 R88, desc[UR36][R94.64+0x1] ;  /* 0x000001245e587981 */ /* 0x000ea4000c1e1100 */
[----:B--2---:R-:W-:-:S05]  /*1e90*/  PRMT R56, R88, 0x8880, RZ ;  /* 0x0000888058387816 */ /* 0x004fca00000000ff */
[----:B------:R-:W-:-:S07]  /*1ea0*/  IMAD R89, R56, R23, RZ ;  /* 0x0000001738597224 */ /* 0x000fce00078e02ff */
.L_x_33:
[----:B------:R-:W-:Y:S05]  /*1eb0*/  BSYNC B1 ;  /* 0x0000000000017941 */ /* 0x000fea0003800000 */
.L_x_32:
[----:B------:R-:W-:Y:S01]  /*1ec0*/  @!P4 IMAD R57, R57, R22, R89 ;  /* 0x000000163939c224 */ /* 0x000fe200078e0259 */
[----:B------:R-:W-:Y:S04]  /*1ed0*/  BSSY B1, `(.L_x_34) ;  /* 0x0000006000017945 */ /* 0x000fe80003800000 */
[----:B------:R2:W-:Y:S01]  /*1ee0*/  @!P4 STG.E.U8 desc[UR36][R92.64+0x1], R57 ;  /* 0x000001395c00c986 */ /* 0x0005e2000c101124 */
[----:B------:R-:W-:Y:S05]  /*1ef0*/  @P2 BRA `(.L_x_35) ;  /* 0x00000000000c2947 */ /* 0x000fea0003800000 */
[----:B------:R-:W3:Y:S02]  /*1f00*/  LDG.E.U8 R88, desc[UR36][R98.64] ;  /* 0x0000002462587981 */ /* 0x000ee4000c1e1100 */
[----:B---3--:R-:W-:-:S05]  /*1f10*/  PRMT R56, R88, 0x8880, RZ ;  /* 0x0000888058387816 */ /* 0x008fca00000000ff */
[----:B------:R-:W-:-:S07]  /*1f20*/  IMAD R89, R56, R23, RZ ;  /* 0x0000001738597224 */ /* 0x000fce00078e02ff */
.L_x_35:
[----:B------:R-:W-:Y:S05]  /*1f30*/  BSYNC B1 ;  /* 0x0000000000017941 */ /* 0x000fea0003800000 */
.L_x_34:
[C---:B------:R-:W-:Y:S01]  /*1f40*/  ISETP.LT.OR P4, PT, R3.reuse, 0x2, !P1 ;  /* 0x000000020300780c */ /* 0x040fe20004f81670 */
[----:B--2---:R-:W-:Y:S01]  /*1f50*/  @!P2 IMAD R57, R58, R22, R89 ;  /* 0x000000163a39a224 */ /* 0x004fe200078e0259 */
[----:B------:R-:W-:Y:S01]  /*1f60*/  BSSY B1, `(.L_x_36) ;  /* 0x0000009000017945 */ /* 0x000fe20003800000 */
[C---:B------:R-:W-:Y:S02]  /*1f70*/  ISETP.LT.OR P3, PT, R3.reuse, 0x9, !P0 ;  /* 0x000000090300780c */ /* 0x040fe40004761670 */
[C---:B------:R-:W-:Y:S01]  /*1f80*/  ISETP.LT.OR P5, PT, R3.reuse, 0xa, !P0 ;  /* 0x0000000a0300780c */ /* 0x040fe200047a1670 */
[----:B------:R2:W-:Y:S01]  /*1f90*/  @!P2 STG.E.U8 desc[UR36][R6.64], R57 ;  /* 0x000000390600a986 */ /* 0x0005e2000c101124 */
[----:B------:R-:W-:-:S06]  /*1fa0*/  ISETP.LT.OR P2, PT, R3, 0x9, !P1 ;  /* 0x000000090300780c */ /* 0x000fcc0004f41670 */
[----:B------:R-:W-:Y:S07]  /*1fb0*/  @P4 BRA `(.L_x_37) ;  /* 0x00000000000c4947 */ /* 0x000fee0003800000 */
[----:B------:R-:W3:Y:S02]  /*1fc0*/  LDG.E.U8 R88, desc[UR36][R98.64+0x1] ;  /* 0x0000012462587981 */ /* 0x000ee4000c1e1100 */
[----:B---3--:R-:W-:-:S05]  /*1fd0*/  PRMT R56, R88, 0x8880, RZ ;  /* 0x0000888058387816 */ /* 0x008fca00000000ff */
[----:B------:R-:W-:-:S07]  /*1fe0*/  IMAD R89, R56, R23, RZ ;  /* 0x0000001738597224 */ /* 0x000fce00078e02ff */
.L_x_37:
[----:B------:R-:W-:Y:S05]  /*1ff0*/  BSYNC B1 ;  /* 0x0000000000017941 */ /* 0x000fea0003800000 */
.L_x_36:
[----:B------:R-:W-:Y:S01]  /*2000*/  @!P4 IMAD R59, R59, R22, R89 ;  /* 0x000000163b3bc224 */ /* 0x000fe200078e0259 */
[----:B------:R-:W-:Y:S04]  /*2010*/  BSSY B1, `(.L_x_38) ;  /* 0x0000006000017945 */ /* 0x000fe80003800000 */
[----:B------:R3:W-:Y:S01]  /*2020*/  @!P4 STG.E.U8 desc[UR36][R6.64+0x1], R59 ;  /* 0x0000013b0600c986 */ /* 0x0007e2000c101124 */
[----:B------:R-:W-:Y:S05]  /*2030*/  @P3 BRA `(.L_x_39) ;  /* 0x00000000000c3947 */ /* 0x000fea0003800000 */
[----:B------:R-:W4:Y:S02]  /*2040*/  LDG.E.U8 R88, desc[UR36][R94.64+0x8] ;  /* 0x000008245e587981 */ /* 0x000f24000c1e1100 */
[----:B----4-:R-:W-:-:S05]  /*2050*/  PRMT R56, R88, 0x8880, RZ ;  /* 0x0000888058387816 */ /* 0x010fca00000000ff */
[----:B------:R-:W-:-:S07]  /*2060*/  IMAD R89, R56, R23, RZ ;  /* 0x0000001738597224 */ /* 0x000fce00078e02ff */
.L_x_39:
[----:B------:R-:W-:Y:S05]  /*2070*/  BSYNC B1 ;  /* 0x0000000000017941 */ /* 0x000fea0003800000 */
.L_x_38:
[----:B--2---:R-:W-:Y:S01]  /*2080*/  @!P3 IMAD R57, R60, R22, R89 ;  /* 0x000000163c39b224 */ /* 0x004fe200078e0259 */
[----:B------:R-:W-:Y:S04]  /*2090*/  BSSY B1, `(.L_x_40) ;  /* 0x0000006000017945 */ /* 0x000fe80003800000 */
[----:B------:R2:W-:Y:S01]  /*20a0*/  @!P3 STG.E.U8 desc[UR36][R92.64+0x8], R57 ;  /* 0x000008395c00b986 */ /* 0x0005e2000c101124 */
[----:B------:R-:W-:Y:S05]  /*20b0*/  @P5 BRA `(.L_x_41) ;  /* 0x00000000000c5947 */ /* 0x000fea0003800000 */
[----:B------:R-:W4:Y:S02]  /*20c0*/  LDG.E.U8 R88, desc[UR36][R94.64+0x9] ;  /* 0x000009245e587981 */ /* 0x000f24000c1e1100 */
[----:B----4-:R-:W-:-:S05]  /*20d0*/  PRMT R56, R88, 0x8880, RZ ;  /* 0x0000888058387816 */ /* 0x010fca00000000ff */
[----:B------:R-:W-:-:S07]  /*20e0*/  IMAD R89, R56, R23, RZ ;  /* 0x0000001738597224 */ /* 0x000fce00078e02ff */
.L_x_41:
[----:B------:R-:W-:Y:S05]  /*20f0*/  BSYNC B1 ;  /* 0x0000000000017941 */ /* 0x000fea0003800000 */
.L_x_40:
[----:B------:R-:W-:Y:S01]  /*2100*/  @!P5 IMAD R61, R61, R22, R89 ;  /* 0x000000163d3dd224 */ /* 0x000fe200078e0259 */
[----:B------:R-:W-:Y:S04]  /*2110*/  BSSY B1, `(.L_x_42) ;  /* 0x0000006000017945 */ /* 0x000fe80003800000 */
[----:B------:R4:W-:Y:S01]  /*2120*/  @!P5 STG.E.U8 desc[UR36][R92.64+0x9], R61 ;  /* 0x0000093d5c00d986 */ /* 0x0009e2000c101124 */
[----:B------:R-:W-:Y:S05]  /*2130*/  @P2 BRA `(.L_x_43) ;  /* 0x00000000000c2947 */ /* 0x000fea0003800000 */
[----:B------:R-:W5:Y:S02]  /*2140*/  LDG.E.U8 R88, desc[UR36][R98.64+0x8] ;  /* 0x0000082462587981 */ /* 0x000f64000c1e1100 */
[----:B-----5:R-:W-:-:S05]  /*2150*/  PRMT R56, R88, 0x8880, RZ ;  /* 0x0000888058387816 */ /* 0x020fca00000000ff */
[----:B------:R-:W-:-:S07]  /*2160*/  IMAD R89, R56, R23, RZ ;  /* 0x0000001738597224 */ /* 0x000fce00078e02ff */
.L_x_43:
[----:B------:R-:W-:Y:S05]  /*2170*/  BSYNC B1 ;  /* 0x0000000000017941 */ /* 0x000fea0003800000 */
.L_x_42:
        /* <DEDUP_REMOVED lines=8> */
[----:B------:R-:W5:Y:S02]  /*2200*/  LDG.E.U8 R88, desc[UR36][R98.64+0x9] ;  /* 0x0000092462587981 */ /* 0x000f64000c1e1100 */
[----:B-----5:R-:W-:-:S05]  /*2210*/  PRMT R56, R88, 0x8880, RZ ;  /* 0x0000888058387816 */ /* 0x020fca00000000ff */
[----:B------:R-:W-:-:S07]  /*2220*/  IMAD R89, R56, R23, RZ ;  /* 0x0000001738597224 */ /* 0x000fce00078e02ff */
.L_x_45:
[----:B------:R-:W-:Y:S05]  /*2230*/  BSYNC B1 ;  /* 0x0000000000017941 */ /* 0x000fea0003800000 */
.L_x_44:
[----:B------:R-:W-:Y:S01]  /*2240*/  @!P4 IMAD R63, R63, R22, R89 ;  /* 0x000000163f3fc224 */ /* 0x000fe200078e0259 */
[----:B------:R-:W-:Y:S04]  /*2250*/  BSSY B1, `(.L_x_46) ;  /* 0x0000006000017945 */ /* 0x000fe80003800000 */
[----:B------:R0:W-:Y:S01]  /*2260*/  @!P4 STG.E.U8 desc[UR36][R6.64+0x9], R63 ;  /* 0x0000093f0600c986 */ /* 0x0001e2000c101124 */
[----:B------:R-:W-:Y:S05]  /*2270*/  @P3 BRA `(.L_x_47) ;  /* 0x00000000000c3947 */ /* 0x000fea0003800000 */
[----:B------:R-:W5:Y:S02]  /*2280*/  LDG.E.U8 R88, desc[UR36][R94.64+0x10] ;  /* 0x000010245e587981 */ /* 0x000f64000c1e1100 */
[----:B-----5:R-:W-:-:S05]  /*2290*/  PRMT R56, R88, 0x8880, RZ ;  /* 0x0000888058387816 */ /* 0x020fca00000000ff */
[----:B------:R-:W-:-:S07]  /*22a0*/  IMAD R89, R56, R23, RZ ;  /* 0x0000001738597224 */ /* 0x000fce00078e02ff */
.L_x_47:
[----:B------:R-:W-:Y:S05]  /*22b0*/  BSYNC B1 ;  /* 0x0000000000017941 */ /* 0x000fea0003800000 */
.L_x_46:
[----:B--2---:R-:W-:Y:S01]  /*22c0*/  @!P3 IMAD R57, R64, R22, R89 ;  /* 0x000000164039b224 */ /* 0x004fe200078e0259 */
[----:B------:R-:W-:Y:S04]  /*22d0*/  BSSY B1, `(.L_x_48) ;  /* 0x0000006000017945 */ /* 0x000fe80003800000 */
[----:B------:R2:W-:Y:S01]  /*22e0*/  @!P3 STG.E.U8 desc[UR36][R92.64+0x10], R57 ;  /* 0x000010395c00b986 */ /* 0x0005e2000c101124 */
[----:B------:R-:W-:Y:S05]  /*22f0*/  @P5 BRA `(.L_x_49) ;  /* 0x00000000000c5947 */ /* 0x000fea0003800000 */
[----:B------:R-:W5:Y:S02]  /*2300*/  LDG.E.U8 R88, desc[UR36][R94.64+0x11] ;  /* 0x000011245e587981 */ /* 0x000f64000c1e1100 */
[----:B-----5:R-:W-:-:S05]  /*2310*/  PRMT R56, R88, 0x8880, RZ ;  /* 0x0000888058387816 */ /* 0x020fca00000000ff */
[----:B------:R-:W-:-:S07]  /*2320*/  IMAD R89, R56, R23, RZ ;  /* 0x0000001738597224 */ /* 0x000fce00078e02ff */
.L_x_49:
[----:B------:R-:W-:Y:S05]  /*2330*/  BSYNC B1 ;  /* 0x0000000000017941 */ /* 0x000fea0003800000 */
.L_x_48:
[----:B------:R-:W-:Y:S01]  /*2340*/  @!P5 IMAD R65, R65, R22, R89 ;  /* 0x000000164141d224 */ /* 0x000fe200078e0259 */
[----:B------:R-:W-:Y:S04]  /*2350*/  BSSY B1, `(.L_x_50) ;  /* 0x0000006000017945 */ /* 0x000fe80003800000 */
[----:B------:R0:W-:Y:S01]  /*2360*/  @!P5 STG.E.U8 desc[UR36][R92.64+0x11], R65 ;  /* 0x000011415c00d986 */ /* 0x0001e2000c101124 */
[----:B------:R-:W-:Y:S05]  /*2370*/  @P2 BRA `(.L_x_51) ;  /* 0x00000000000c2947 */ /* 0x000fea0003800000 */
[----:B------:R-:W5:Y:S02]  /*2380*/  LDG.E.U8 R88, desc[UR36][R98.64+0x10] ;  /* 0x0000102462587981 */ /* 0x000f64000c1e1100 */
[----:B-----5:R-:W-:-:S05]  /*2390*/  PRMT R56, R88, 0x8880, RZ ;  /* 0x0000888058387816 */ /* 0x020fca00000000ff */
[----:B------:R-:W-:-:S07]  /*23a0*/  IMAD R89, R56, R23, RZ ;  /* 0x0000001738597224 */ /* 0x000fce00078e02ff */
.L_x_51:
[----:B------:R-:W-:Y:S05]  /*23b0*/  BSYNC B1 ;  /* 0x0000000000017941 */ /* 0x000fea0003800000 */
.L_x_50:
        /* <DEDUP_REMOVED lines=11> */
.L_x_53:
[----:B------:R-:W-:Y:S05]  /*2470*/  BSYNC B1 ;  /* 0x0000000000017941 */ /* 0x000fea0003800000 */
.L_x_52:
[----:B------:R-:W-:Y:S01]  /*2480*/  @!P4 IMAD R67, R67, R22, R89 ;  /* 0x000000164343c224 */ /* 0x000fe200078e0259 */
[----:B------:R-:W-:Y:S04]  /*2490*/  BSSY B1, `(.L_x_54) ;  /* 0x0000006000017945 */ /* 0x000fe80003800000 */
[----:B------:R0:W-:Y:S01]  /*24a0*/  @!P4 STG.E.U8 desc[UR36][R6.64+0x11], R67 ;  /* 0x000011430600c986 */ /* 0x0001e2000c101124 */
[----:B------:R-:W-:Y:S05]  /*24b0*/  @P3 BRA `(.L_x_55) ;  /* 0x00000000000c3947 */ /* 0x000fea0003800000 */
[----:B------:R-:W5:Y:S02]  /*24c0*/  LDG.E.U8 R88, desc[UR36][R94.64+0x18] ;  /* 0x000018245e587981 */ /* 0x000f64000c1e1100 */
[----:B-----5:R-:W-:-:S05]  /*24d0*/  PRMT R56, R88, 0x8880, RZ ;  /* 0x0000888058387816 */ /* 0x020fca00000000ff */
[----:B------:R-:W-:-:S07]  /*24e0*/  IMAD R89, R56, R23, RZ ;  /* 0x0000001738597224 */ /* 0x000fce00078e02ff */
.L_x_55:
[----:B------:R-:W-:Y:S05]  /*24f0*/  BSYNC B1 ;  /* 0x0000000000017941 */ /* 0x000fea0003800000 */
.L_x_54:
[----:B--2---:R-:W-:Y:S01]  /*2500*/  @!P3 IMAD R57, R68, R22, R89 ;  /* 0x000000164439b224 */ /* 0x004fe200078e0259 */
[----:B------:R-:W-:Y:S04]  /*2510*/  BSSY B1, `(.L_x_56) ;  /* 0x0000006000017945 */ /* 0x000fe80003800000 */
[----:B------:R2:W-:Y:S01]  /*2520*/  @!P3 STG.E.U8 desc[UR36][R92.64+0x18], R57 ;  /* 0x000018395c00b986 */ /* 0x0005e2000c101124 */
[----:B------:R-:W-:Y:S05]  /*2530*/  @P5 BRA `(.L_x_57) ;  /* 0x00000000000c5947 */ /* 0x000fea0003800000 */
[----:B------:R-:W5:Y:S02]  /*2540*/  LDG.E.U8 R88, desc[UR36][R94.64+0x19] ;  /* 0x000019245e587981 */ /* 0x000f64000c1e1100 */
[----:B-----5:R-:W-:-:S05]  /*2550*/  PRMT R56, R88, 0x8880, RZ ;  /* 0x0000888058387816 */ /* 0x020fca00000000ff */
[----:B------:R-:W-:-:S07]  /*2560*/  IMAD R89, R56, R23, RZ ;  /* 0x0000001738597224 */ /* 0x000fce00078e02ff */
.L_x_57:
[----:B------:R-:W-:Y:S05]  /*2570*/  BSYNC B1 ;  /* 0x0000000000017941 */ /* 0x000fea0003800000 */
.L_x_56:
[----:B------:R-:W-:Y:S01]  /*2580*/  @!P5 IMAD R69, R69, R22, R89 ;  /* 0x000000164545d224 */ /* 0x000fe200078e0259 */
[----:B------:R-:W-:Y:S04]  /*2590*/  BSSY B1, `(.L_x_58) ;  /* 0x0000006000017945 */ /* 0x000fe80003800000 */
[----:B------:R0:W-:Y:S01]  /*25a0*/  @!P5 STG.E.U8 desc[UR36][R92.64+0x19], R69 ;  /* 0x000019455c00d986 */ /* 0x0001e2000c101124 */
[----:B------:R-:W-:Y:S05]  /*25b0*/  @P2 BRA `(.L_x_59) ;  /* 0x00000000000c2947 */ /* 0x000fea0003800000 */
[----:B------:R-:W5:Y:S02]  /*25c0*/  LDG.E.U8 R88, desc[UR36][R98.64+0x18] ;  /* 0x0000182462587981 */ /* 0x000f64000c1e1100 */
[----:B-----5:R-:W-:-:S05]  /*25d0*/  PRMT R56, R88, 0x8880, RZ ;  /* 0x0000888058387816 */ /* 0x020fca00000000ff */
[----:B------:R-:W-:-:S07]  /*25e0*/  IMAD R89, R56, R23, RZ ;  /* 0x0000001738597224 */ /* 0x000fce00078e02ff */
.L_x_59:
[----:B------:R-:W-:Y:S05]  /*25f0*/  BSYNC B1 ;  /* 0x0000000000017941 */ /* 0x000fea0003800000 */
.L_x_58:
        /* <DEDUP_REMOVED lines=11> */
.L_x_61:
[----:B------:R-:W-:Y:S05]  /*26b0*/  BSYNC B1 ;  /* 0x0000000000017941 */ /* 0x000fea0003800000 */
.L_x_60:
[----:B------:R-:W-:Y:S01]  /*26c0*/  @!P4 IMAD R71, R71, R22, R89 ;  /* 0x000000164747c224 */ /* 0x000fe200078e0259 */
[----:B------:R-:W-:Y:S04]  /*26d0*/  BSSY B1, `(.L_x_62) ;  /* 0x0000006000017945 */ /* 0x000fe80003800000 */
[----:B------:R0:W-:Y:S01]  /*26e0*/  @!P4 STG.E.U8 desc[UR36][R6.64+0x19], R71 ;  /* 0x000019470600c986 */ /* 0x0001e2000c101124 */
[----:B------:R-:W-:Y:S05]  /*26f0*/  @P3 BRA `(.L_x_63) ;  /* 0x00000000000c3947 */ /* 0x000fea0003800000 */
[----:B------:R-:W5:Y:S02]  /*2700*/  LDG.E.U8 R88, desc[UR36][R94.64+0x20] ;  /* 0x000020245e587981 */ /* 0x000f64000c1e1100 */
[----:B-----5:R-:W-:-:S05]  /*2710*/  PRMT R56, R88, 0x8880, RZ ;  /* 0x0000888058387816 */ /* 0x020fca00000000ff */
[----:B------:R-:W-:-:S07]  /*2720*/  IMAD R89, R56, R23, RZ ;  /* 0x0000001738597224 */ /* 0x000fce00078e02ff */
.L_x_63:
[----:B------:R-:W-:Y:S05]  /*2730*/  BSYNC B1 ;  /* 0x0000000000017941 */ /* 0x000fea0003800000 */
.L_x_62:
[----:B--2---:R-:W-:Y:S01]  /*2740*/  @!P3 IMAD R57, R72, R22, R89 ;  /* 0x000000164839b224 */ /* 0x004fe200078e0259 */
[----:B------:R-:W-:Y:S04]  /*2750*/  BSSY B1, `(.L_x_64) ;  /* 0x0000006000017945 */ /* 0x000fe80003800000 */
[----:B------:R2:W-:Y:S01]  /*2760*/  @!P3 STG.E.U8 desc[UR36][R92.64+0x20], R57 ;  /* 0x000020395c00b986 */ /* 0x0005e2000c101124 */
[----:B------:R-:W-:Y:S05]  /*2770*/  @P5 BRA `(.L_x_65) ;  /* 0x00000000000c5947 */ /* 0x000fea0003800000 */
[----:B------:R-:W5:Y:S02]  /*2780*/  LDG.E.U8 R88, desc[UR36][R94.64+0x21] ;  /* 0x000021245e587981 */ /* 0x000f64000c1e1100 */
[----:B-----5:R-:W-:-:S05]  /*2790*/  PRMT R56, R88, 0x8880, RZ ;  /* 0x0000888058387816 */ /* 0x020fca00000000ff */
[----:B------:R-:W-:-:S07]  /*27a0*/  IMAD R89, R56, R23, RZ ;  /* 0x0000001738597224 */ /* 0x000fce00078e02ff */
.L_x_65:
[----:B------:R-:W-:Y:S05]  /*27b0*/  BSYNC B1 ;  /* 0x0000000000017941 */ /* 0x000fea0003800000 */
.L_x_64:
[----:B------:R-:W-:Y:S01]  /*27c0*/  @!P5 IMAD R73, R73, R22, R89 ;  /* 0x000000164949d224 */ /* 0x000fe200078e0259 */
[----:B------:R-:W-:Y:S04]  /*27d0*/  BSSY B1, `(.L_x_66) ;  /* 0x0000006000017945 */ /* 0x000fe80003800000 */
[----:B------:R0:W-:Y:S01]  /*27e0*/  @!P5 STG.E.U8 desc[UR36][R92.64+0x21], R73 ;  /* 0x000021495c00d986 */ /* 0x0001e2000c101124 */
[----:B------:R-:W-:Y:S05]  /*27f0*/  @P2 BRA `(.L_x_67) ;  /* 0x00000000000c2947 */ /* 0x000fea0003800000 */
[----:B------:R-:W5:Y:S02]  /*2800*/  LDG.E.U8 R88, desc[UR36][R98.64+0x20] ;  /* 0x0000202462587981 */ /* 0x000f64000c1e1100 */
[----:B-----5:R-:W-:-:S05]  /*2810*/  PRMT R56, R88, 0x8880, RZ ;  /* 0x0000888058387816 */ /* 0x020fca00000000ff */
[----:B------:R-:W-:-:S07]  /*2820*/  IMAD R89, R56, R23, RZ ;  /* 0x0000001738597224 */ /* 0x000fce00078e02ff */
.L_x_67:
[----:B------:R-:W-:Y:S05]  /*2830*/  BSYNC B1 ;  /* 0x0000000000017941 */ /* 0x000fea0003800000 */
.L_x_66:
        /* <DEDUP_REMOVED lines=11> */
.L_x_69:
[----:B------:R-:W-:Y:S05]  /*28f0*/  BSYNC B1 ;  /* 0x0000000000017941 */ /* 0x000fea0003800000 */
.L_x_68:
[----:B------:R-:W-:Y:S01]  /*2900*/  @!P4 IMAD R75, R75, R22, R89 ;  /* 0x000000164b4bc224 */ /* 0x000fe200078e0259 */
[----:B------:R-:W-:Y:S04]  /*2910*/  BSSY B1, `(.L_x_70) ;  /* 0x0000006000017945 */ /* 0x000fe80003800000 */
[----:B------:R0:W-:Y:S01]  /*2920*/  @!P4 STG.E.U8 desc[UR36][R6.64+0x21], R75 ;  /* 0x0000214b0600c986 */ /* 0x0001e2000c101124 */
[----:B------:R-:W-:Y:S05]  /*2930*/  @P3 BRA `(.L_x_71) ;  /* 0x00000000000c3947 */ /* 0x000fea0003800000 */
[----:B------:R-:W5:Y:S02]  /*2940*/  LDG.E.U8 R88, desc[UR36][R94.64+0x28] ;  /* 0x000028245e587981 */ /* 0x000f64000c1e1100 */
[----:B-----5:R-:W-:-:S05]  /*2950*/  PRMT R56, R88, 0x8880, RZ ;  /* 0x0000888058387816 */ /* 0x020fca00000000ff */
[----:B------:R-:W-:-:S07]  /*2960*/  IMAD R89, R56, R23, RZ ;  /* 0x0000001738597224 */ /* 0x000fce00078e02ff */
.L_x_71:
[----:B------:R-:W-:Y:S05]  /*2970*/  BSYNC B1 ;  /* 0x0000000000017941 */ /* 0x000fea0003800000 */
.L_x_70:
[----:B--2---:R-:W-:Y:S01]  /*2980*/  @!P3 IMAD R57, R76, R22, R89 ;  /* 0x000000164c39b224 */ /* 0x004fe200078e0259 */
[----:B------:R-:W-:Y:S04]  /*2990*/  BSSY B1, `(.L_x_72) ;  /* 0x0000006000017945 */ /* 0x000fe80003800000 */
[----:B------:R2:W-:Y:S01]  /*29a0*/  @!P3 STG.E.U8 desc[UR36][R92.64+0x28], R57 ;  /* 0x000028395c00b986 */ /* 0x0005e2000c101124 */
[----:B------:R-:W-:Y:S05]  /*29b0*/  @P5 BRA `(.L_x_73) ;  /* 0x00000000000c5947 */ /* 0x000fea0003800000 */
[----:B------:R-:W5:Y:S02]  /*29c0*/  LDG.E.U8 R88, desc[UR36][R94.64+0x29] ;  /* 0x000029245e587981 */ /* 0x000f64000c1e1100 */
[----:B-----5:R-:W-:-:S05]  /*29d0*/  PRMT R56, R88, 0x8880, RZ ;  /* 0x0000888058387816 */ /* 0x020fca00000000ff */
[----:B------:R-:W-:-:S07]  /*29e0*/  IMAD R89, R56, R23, RZ ;  /* 0x0000001738597224 */ /* 0x000fce00078e02ff */
.L_x_73:
[----:B------:R-:W-:Y:S05]  /*29f0*/  BSYNC B1 ;  /* 0x0000000000017941 */ /* 0x000fea0003800000 */
.L_x_72:
[----:B------:R-:W-:Y:S01]  /*2a00*/  @!P5 IMAD R77, R77, R22, R89 ;  /* 0x000000164d4dd224 */ /* 0x000fe200078e0259 */
[----:B------:R-:W-:Y:S04]  /*2a10*/  BSSY B1, `(.L_x_74) ;  /* 0x0000006000017945 */ /* 0x000fe80003800000 */
[----:B------:R0:W-:Y:S01]  /*2a20*/  @!P5 STG.E.U8 desc[UR36][R92.64+0x29], R77 ;  /* 0x0000294d5c00d986 */ /* 0x0001e2000c101124 */
[----:B------:R-:W-:Y:S05]  /*2a30*/  @P2 BRA `(.L_x_75) ;  /* 0x00000000000c2947 */ /* 0x000fea0003800000 */
[----:B------:R-:W5:Y:S02]  /*2a40*/  LDG.E.U8 R88, desc[UR36][R98.64+0x28] ;  /* 0x0000282462587981 */ /* 0x000f64000c1e1100 */
[----:B-----5:R-:W-:-:S05]  /*2a50*/  PRMT R56, R88, 0x8880, RZ ;  /* 0x0000888058387816 */ /* 0x020fca00000000ff */
[----:B------:R-:W-:-:S07]  /*2a60*/  IMAD R89, R56, R23, RZ ;  /* 0x0000001738597224 */ /* 0x000fce00078e02ff */
.L_x_75:
[----:B------:R-:W-:Y:S05]  /*2a70*/  BSYNC B1 ;  /* 0x0000000000017941 */ /* 0x000fea0003800000 */
.L_x_74:
        /* <DEDUP_REMOVED lines=11> */
.L_x_77:
[----:B------:R-:W-:Y:S05]  /*2b30*/  BSYNC B1 ;  /* 0x0000000000017941 */ /* 0x000fea0003800000 */
.L_x_76:
[----:B------:R-:W-:Y:S01]  /*2b40*/  @!P4 IMAD R79, R79, R22, R89 ;  /* 0x000000164f4fc224 */ /* 0x000fe200078e0259 */
[----:B------:R-:W-:Y:S04]  /*2b50*/  BSSY B1, `(.L_x_78) ;  /* 0x0000006000017945 */ /* 0x000fe80003800000 */
[----:B------:R0:W-:Y:S01]  /*2b60*/  @!P4 STG.E.U8 desc[UR36][R6.64+0x29], R79 ;  /* 0x0000294f0600c986 */ /* 0x0001e2000c101124 */
[----:B------:R-:W-:Y:S05]  /*2b70*/  @P3 BRA `(.L_x_79) ;  /* 0x00000000000c3947 */ /* 0x000fea0003800000 */
[----:B------:R-:W5:Y:S02]  /*2b80*/  LDG.E.U8 R88, desc[UR36][R94.64+0x30] ;  /* 0x000030245e587981 */ /* 0x000f64000c1e1100 */
[----:B-----5:R-:W-:-:S05]  /*2b90*/  PRMT R56, R88, 0x8880, RZ ;  /* 0x0000888058387816 */ /* 0x020fca00000000ff */
[----:B------:R-:W-:-:S07]  /*2ba0*/  IMAD R89, R56, R23, RZ ;  /* 0x0000001738597224 */ /* 0x000fce00078e02ff */
.L_x_79:
[----:B------:R-:W-:Y:S05]  /*2bb0*/  BSYNC B1 ;  /* 0x0000000000017941 */ /* 0x000fea0003800000 */
.L_x_78:
[----:B--2---:R-:W-:Y:S01]  /*2bc0*/  @!P3 IMAD R57, R80, R22, R89 ;  /* 0x000000165039b224 */ /* 0x004fe200078e0259 */
[----:B------:R-:W-:Y:S04]  /*2bd0*/  BSSY B1, `(.L_x_80) ;  /* 0x0000006000017945 */ /* 0x000fe80003800000 */
[----:B------:R2:W-:Y:S01]  /*2be0*/  @!P3 STG.E.U8 desc[UR36][R92.64+0x30], R57 ;  /* 0x000030395c00b986 */ /* 0x0005e2000c101124 */
[----:B------:R-:W-:Y:S05]  /*2bf0*/  @P5 BRA `(.L_x_81) ;  /* 0x00000000000c5947 */ /* 0x000fea0003800000 */
[----:B------:R-:W5:Y:S02]  /*2c00*/  LDG.E.U8 R88, desc[UR36][R94.64+0x31] ;  /* 0x000031245e587981 */ /* 0x000f64000c1e1100 */
[----:B-----5:R-:W-:-:S05]  /*2c10*/  PRMT R56, R88, 0x8880, RZ ;  /* 0x0000888058387816 */ /* 0x020fca00000000ff */
[----:B------:R-:W-:-:S07]  /*2c20*/  IMAD R89, R56, R23, RZ ;  /* 0x0000001738597224 */ /* 0x000fce00078e02ff */
.L_x_81:
[----:B------:R-:W-:Y:S05]  /*2c30*/  BSYNC B1 ;  /* 0x0000000000017941 */ /* 0x000fea0003800000 */
.L_x_80:
[----:B------:R-:W-:Y:S01]  /*2c40*/  @!P5 IMAD R81, R81, R22, R89 ;  /* 0x000000165151d224 */ /* 0x000fe200078e0259 */
[----:B------:R-:W-:Y:S04]  /*2c50*/  BSSY B1, `(.L_x_82) ;  /* 0x0000006000017945 */ /* 0x000fe80003800000 */
[----:B------:R0:W-:Y:S01]  /*2c60*/  @!P5 STG.E.U8 desc[UR36][R92.64+0x31], R81 ;  /* 0x000031515c00d986 */ /* 0x0001e2000c101124 */
[----:B------:R-:W-:Y:S05]  /*2c70*/  @P2 BRA `(.L_x_83) ;  /* 0x00000000000c2947 */ /* 0x000fea0003800000 */
[----:B------:R-:W5:Y:S02]  /*2c80*/  LDG.E.U8 R88, desc[UR36][R98.64+0x30] ;  /* 0x0000302462587981 */ /* 0x000f64000c1e1100 */
[----:B-----5:R-:W-:-:S05]  /*2c90*/  PRMT R56, R88, 0x8880, RZ ;  /* 0x0000888058387816 */ /* 0x020fca00000000ff */
[----:B------:R-:W-:-:S07]  /*2ca0*/  IMAD R89, R56, R23, RZ ;  /* 0x0000001738597224 */ /* 0x000fce00078e02ff */
.L_x_83:
[----:B------:R-:W-:Y:S05]  /*2cb0*/  BSYNC B1 ;  /* 0x0000000000017941 */ /* 0x000fea0003800000 */
.L_x_82:
[C---:B------:R-:W-:Y:S01]  /*2cc0*/  ISETP.LT.OR P4, PT, R3.reuse, 0x32, !P1 ;  /* 0x000000320300780c */ /* 0x040fe20004f81670 */
[----:B--2---:R-:W-:Y:S01]  /*2cd0*/  @!P2 IMAD R57, R82, R22, R89 ;  /* 0x000000165239a224 */ /* 0x004fe200078e0259 */
[----:B------:R-:W-:Y:S01]  /*2ce0*/  BSSY B1, `(.L_x_84) ;  /* 0x000000b000017945 */ /* 0x000fe20003800000 */
[----:B------:R-:W-:Y:S02]  /*2cf0*/  ISETP.LT.OR P3, PT, R3, 0x39, !P0 ;  /* 0x000000390300780c */ /* 0x000fe40004761670 */
[----:B------:R-:W-:Y:S01]  /*2d00*/  IADD3 R103, P5, R103, 0x80, RZ ;  /* 0x0000008067677810 */ /* 0x000fe20007fbe0ff */
[----:B------:R2:W-:Y:S01]  /*2d10*/  @!P2 STG.E.U8 desc[UR36][R6.64+0x30], R57 ;  /* 0x000030390600a986 */ /* 0x0005e2000c101124 */
[C---:B------:R-:W-:Y:S02]  /*2d20*/  ISETP.LT.OR P2, PT, R3.reuse, 0x39, !P1 ;  /* 0x000000390300780c */ /* 0x040fe40004f41670 */
[C---:B------:R-:W-:Y:S02]  /*2d30*/  ISETP.LT.OR P0, PT, R3.reuse, 0x3a, !P0 ;  /* 0x0000003a0300780c */ /* 0x040fe40004701670 */
[----:B------:R-:W-:-:S02]  /*2d40*/  ISETP.LT.OR P1, PT, R3, 0x3a, !P1 ;  /* 0x0000003a0300780c */ /* 0x000fc40004f21670 */
[----:B------:R-:W-:Y:S11]  /*2d50*/  @P4 BRA `(.L_x_85) ;  /* 0x00000000000c4947 */ /* 0x000ff60003800000 */
[----:B------:R-:W5:Y:S02]  /*2d60*/  LDG.E.U8 R88, desc[UR36][R98.64+0x31] ;  /* 0x0000312462587981 */ /* 0x000f64000c1e1100 */
[----:B-----5:R-:W-:-:S05]  /*2d70*/  PRMT R56, R88, 0x8880, RZ ;  /* 0x0000888058387816 */ /* 0x020fca00000000ff */
[----:B------:R-:W-:-:S07]  /*2d80*/  IMAD R89, R56, R23, RZ ;  /* 0x0000001738597224 */ /* 0x000fce00078e02ff */
.L_x_85:
[----:B------:R-:W-:Y:S05]  /*2d90*/  BSYNC B1 ;  /* 0x0000000000017941 */ /* 0x000fea0003800000 */
.L_x_84:
[----:B------:R-:W-:Y:S01]  /*2da0*/  @!P4 IMAD R83, R83, R22, R89 ;  /* 0x000000165353c224 */ /* 0x000fe200078e0259 */
[----:B------:R-:W-:Y:S04]  /*2db0*/  BSSY B1, `(.L_x_86) ;  /* 0x0000006000017945 */ /* 0x000fe80003800000 */
[----:B------:R0:W-:Y:S01]  /*2dc0*/  @!P4 STG.E.U8 desc[UR36][R6.64+0x31], R83 ;  /* 0x000031530600c986 */ /* 0x0001e2000c101124 */
[----:B------:R-:W-:Y:S05]  /*2dd0*/  @P3 BRA `(.L_x_87) ;  /* 0x00000000000c3947 */ /* 0x000fea0003800000 */
[----:B------:R-:W5:Y:S02]  /*2de0*/  LDG.E.U8 R88, desc[UR36][R94.64+0x38] ;  /* 0x000038245e587981 */ /* 0x000f64000c1e1100 */
[----:B-----5:R-:W-:-:S05]  /*2df0*/  PRMT R56, R88, 0x8880, RZ ;  /* 0x0000888058387816 */ /* 0x020fca00000000ff */
[----:B------:R-:W-:-:S07]  /*2e00*/  IMAD R89, R56, R23, RZ ;  /* 0x0000001738597224 */ /* 0x000fce00078e02ff */
.L_x_87:
[----:B------:R-:W-:Y:S05]  /*2e10*/  BSYNC B1 ;  /* 0x0000000000017941 */ /* 0x000fea0003800000 */
.L_x_86:
[----:B--2---:R-:W-:Y:S01]  /*2e20*/  @!P3 IMAD R57, R84, R22, R89 ;  /* 0x000000165439b224 */ /* 0x004fe200078e0259 */
[----:B------:R-:W-:Y:S01]  /*2e30*/  BSSY B1, `(.L_x_88) ;  /* 0x0000007000017945 */ /* 0x000fe20003800000 */
[----:B------:R-:W-:-:S03]  /*2e40*/  IMAD.X R5, RZ, RZ, R5, P5 ;  /* 0x000000ffff057224 */ /* 0x000fc600028e0605 */
[----:B------:R2:W-:Y:S01]  /*2e50*/  @!P3 STG.E.U8 desc[UR36][R92.64+0x38], R57 ;  /* 0x000038395c00b986 */ /* 0x0005e2000c101124 */
[----:B------:R-:W-:Y:S05]  /*2e60*/  @P0 BRA `(.L_x_89) ;  /* 0x00000000000c0947 */ /* 0x000fea0003800000 */
[----:B------:R-:W5:Y:S02]  /*2e70*/  LDG.E.U8 R88, desc[UR36][R94.64+0x39] ;  /* 0x000039245e587981 */ /* 0x000f64000c1e1100 */
[----:B-----5:R-:W-:-:S05]  /*2e80*/  PRMT R4, R88, 0x8880, RZ ;  /* 0x0000888058047816 */ /* 0x020fca00000000ff */
[----:B------:R-:W-:-:S07]  /*2e90*/  IMAD R89, R4, R23, RZ ;  /* 0x0000001704597224 */ /* 0x000fce00078e02ff */
.L_x_89:
[----:B------:R-:W-:Y:S05]  /*2ea0*/  BSYNC B1 ;  /* 0x0000000000017941 */ /* 0x000fea0003800000 */
.L_x_88:
[----:B------:R-:W-:Y:S01]  /*2eb0*/  @!P0 IMAD R85, R85, R22, R89 ;  /* 0x0000001655558224 */ /* 0x000fe200078e0259 */
[----:B------:R-:W-:Y:S01]  /*2ec0*/  BSSY B1, `(.L_x_90) ;  /* 0x0000007000017945 */ /* 0x000fe20003800000 */
[----:B------:R-:W-:-:S03]  /*2ed0*/  IMAD R56, R5, R90, RZ ;  /* 0x0000005a05387224 */ /* 0x000fc600078e02ff */
[----:B------:R0:W-:Y:S01]  /*2ee0*/  @!P0 STG.E.U8 desc[UR36][R92.64+0x39], R85 ;  /* 0x000039555c008986 */ /* 0x0001e2000c101124 */
[----:B------:R-:W-:Y:S05]  /*2ef0*/  @P2 BRA `(.L_x_91) ;  /* 0x00000000000c2947 */ /* 0x000fea0003800000 */
[----:B------:R-:W5:Y:S02]  /*2f00*/  LDG.E.U8 R88, desc[UR36][R98.64+0x38] ;  /* 0x0000382462587981 */ /* 0x000f64000c1e1100 */
[----:B-----5:R-:W-:-:S05]  /*2f10*/  PRMT R4, R88, 0x8880, RZ ;  /* 0x0000888058047816 */ /* 0x020fca00000000ff */
[----:B------:R-:W-:-:S07]  /*2f20*/  IMAD R89, R4, R23, RZ ;  /* 0x0000001704597224 */ /* 0x000fce00078e02ff */
.L_x_91:
[----:B------:R-:W-:Y:S05]  /*2f30*/  BSYNC B1 ;  /* 0x0000000000017941 */ /* 0x000fea0003800000 */
.L_x_90:
[----:B------:R-:W-:Y:S01]  /*2f40*/  @!P2 IMAD R5, R86, R22, R89 ;  /* 0x000000165605a224 */ /* 0x000fe200078e0259 */
[----:B------:R-:W-:Y:S01]  /*2f50*/  BSSY B1, `(.L_x_92) ;  /* 0x0000009000017945 */ /* 0x000fe20003800000 */
[C---:B--2---:R-:W-:Y:S02]  /*2f60*/  IMAD R57, R103.reuse, R91, R56 ;  /* 0x0000005b67397224 */ /* 0x044fe400078e0238 */
[CC--:B------:R-:W-:Y:S01]  /*2f70*/  IMAD.WIDE.U32 R96, R103.reuse, R90.reuse, R96 ;  /* 0x0000005a67607225 */ /* 0x0c0fe200078e0060 */
[----:B------:R2:W-:Y:S03]  /*2f80*/  @!P2 STG.E.U8 desc[UR36][R6.64+0x38], R5 ;  /* 0x000038050600a986 */ /* 0x0005e6000c101124 */
[----:B------:R-:W-:Y:S01]  /*2f90*/  IMAD.WIDE.U32 R90, R103, R90, R20 ;  /* 0x0000005a675a7225 */ /* 0x000fe200078e0014 */
[----:B------:R-:W-:Y:S06]  /*2fa0*/  @P1 BRA `(.L_x_93) ;  /* 0x00000000000c1947 */ /* 0x000fec0003800000 */
[----:B------:R-:W5:Y:S02]  /*2fb0*/  LDG.E.U8 R88, desc[UR36][R98.64+0x39] ;  /* 0x0000392462587981 */ /* 0x000f64000c1e1100 */
[----:B-----5:R-:W-:-:S05]  /*2fc0*/  PRMT R4, R88, 0x8880, RZ ;  /* 0x0000888058047816 */ /* 0x020fca00000000ff */
[----:B------:R-:W-:-:S07]  /*2fd0*/  IMAD R89, R4, R23, RZ ;  /* 0x0000001704597224 */ /* 0x000fce00078e02ff */
.L_x_93:
[----:B------:R-:W-:Y:S05]  /*2fe0*/  BSYNC B1 ;  /* 0x0000000000017941 */ /* 0x000fea0003800000 */
.L_x_92:
[----:B------:R-:W-:Y:S01]  /*2ff0*/  @!P1 IMAD R87, R87, R22, R89 ;  /* 0x0000001657579224 */ /* 0x000fe200078e0259 */
[----:B------:R-:W-:Y:S01]  /*3000*/  ISETP.GE.AND P2, PT, R100, 0x81, PT ;  /* 0x000000816400780c */ /* 0x000fe20003f46270 */
[----:B------:R-:W-:Y:S01]  /*3010*/  BSSY B1, `(.L_x_94) ;  /* 0x000000c000017945 */ /* 0x000fe20003800000 */
[----:B------:R-:W-:Y:S02]  /*3020*/  IADD3 R4, P5, R90, R12, RZ ;  /* 0x0000000c5a047210 */ /* 0x000fe40007fbe0ff */
[----:B------:R0:W-:Y:S01]  /*3030*/  @!P1 STG.E.U8 desc[UR36][R6.64+0x39], R87 ;  /* 0x0000395706009986 */ /* 0x0001e2000c101124 */
[----:B------:R-:W-:Y:S02]  /*3040*/  ISETP.LT.OR P1, PT, R3, 0x1, !P2 ;  /* 0x000000010300780c */ /* 0x000fe40005721670 */
[----:B--2---:R-:W-:Y:S02]  /*3050*/  IADD3.X R5, R13, R91, R57, P5, !PT ;  /* 0x0000005b0d057210 */ /* 0x004fe40002ffe439 */
[----:B------:R-:W-:-:S02]  /*3060*/  ISETP.GE.AND P0, PT, R100, 0x89, PT ;  /* 0x000000896400780c */ /* 0x000fc40003f06270 */
[----:B------:R-:W-:Y:S02]  /*3070*/  IADD3 R12, P4, P3, R14, R12, R96 ;  /* 0x0000000c0e0c7210 */ /* 0x000fe40007b9e060 */
[----:B------:R-:W-:-:S05]  /*3080*/  ISETP.LT.OR P5, PT, R3, 0x2, !P2 ;  /* 0x000000020300780c */ /* 0x000fca00057a1670 */
[----:B0-----:R-:W-:Y:S08]  /*3090*/  @P1 BRA `(.L_x_95) ;  /* 0x00000000000c1947 */ /* 0x001ff00003800000 */
[----:B------:R-:W3:Y:S02]  /*30a0*/  LDG.E.U8 R88, desc[UR36][R4.64] ;  /* 0x0000002404587981 */ /* 0x000ee4000c1e1100 */
[----:B---3--:R-:W-:-:S05]  /*30b0*/  PRMT R6, R88, 0x8880, RZ ;  /* 0x0000888058067816 */ /* 0x008fca00000000ff */
[----:B------:R-:W-:-:S07]  /*30c0*/  IMAD R89, R6, R23, RZ ;  /* 0x0000001706597224 */ /* 0x000fce00078e02ff */
.L_x_95:
[----:B------:R-:W-:Y:S05]  /*30d0*/  BSYNC B1 ;  /* 0x0000000000017941 */ /* 0x000fea0003800000 */
.L_x_94:
[----:B---3--:R-:W-:Y:S01]  /*30e0*/  @!P1 IMAD R7, R24, R22, R89 ;  /* 0x0000001618079224 */ /* 0x008fe200078e0259 */
[----:B------:R-:W-:Y:S01]  /*30f0*/  BSSY B1, `(.L_x_96) ;  /* 0x0000007000017945 */ /* 0x000fe20003800000 */
[----:B------:R-:W-:-:S03]  /*3100*/  IMAD.IADD R96, R57, 0x1, R97 ;  /* 0x0000000139607824 */ /* 0x000fc600078e0261 */
[----:B------:R0:W-:Y:S01]  /*3110*/  @!P1 STG.E.U8 desc[UR36][R8.64], R7 ;  /* 0x0000000708009986 */ /* 0x0001e2000c101124 */
[----:B------:R-:W-:Y:S05]  /*3120*/  @P5 BRA `(.L_x_97) ;  /* 0x00000000000c5947 */ /* 0x000fea0003800000 */
[----:B------:R-:W2:Y:S02]  /*3130*/  LDG.E.U8 R88, desc[UR36][R4.64+0x1] ;  /* 0x0000012404587981 */ /* 0x000ea4000c1e1100 */
[----:B--2---:R-:W-:-:S05]  /*3140*/  PRMT R6, R88, 0x8880, RZ ;  /* 0x0000888058067816 */ /* 0x004fca00000000ff */
[----:B------:R-:W-:-:S07]  /*3150*/  IMAD R89, R6, R23, RZ ;  /* 0x0000001706597224 */ /* 0x000fce00078e02ff */
.L_x_97:
[----:B------:R-:W-:Y:S05]  /*3160*/  BSYNC B1 ;  /* 0x0000000000017941 */ /* 0x000fea0003800000 */
.L_x_96:
[----:B------:R-:W-:Y:S01]  /*3170*/  ISETP.LT.OR P1, PT, R3, 0x1, !P0 ;  /* 0x000000010300780c */ /* 0x000fe20004721670 */
[----:B------:R-:W-:Y:S01]  /*3180*/  @!P5 IMAD R25, R25, R22, R89 ;  /* 0x000000161919d224 */ /* 0x000fe200078e0259 */
[----:B------:R-:W-:Y:S01]  /*3190*/  BSSY B1, `(.L_x_98) ;  /* 0x000000a000017945 */ /* 0x000fe20003800000 */
[----:B------:R-:W-:Y:S02]  /*31a0*/  IADD3.X R13, R21, R13, R96, P4, P3 ;  /* 0x0000000d150d7210 */ /* 0x000fe400027e6460 */
[C---:B------:R-:W-:Y:S01]  /*31b0*/  ISETP.LT.OR P4, PT, R3.reuse, 0x2, !P0 ;  /* 0x000000020300780c */ /* 0x040fe20004781670 */
[----:B------:R2:W-:Y:S01]  /*31c0*/  @!P5 STG.E.U8 desc[UR36][R8.64+0x1], R25 ;  /* 0x000001190800d986 */ /* 0x0005e2000c101124 */
[C---:B------:R-:W-:Y:S02]  /*31d0*/  ISETP.LT.OR P5, PT, R3.reuse, 0x9, !P2 ;  /* 0x000000090300780c */ /* 0x040fe400057a1670 */
[----:B------:R-:W-:-:S04]  /*31e0*/  ISETP.LT.OR P3, PT, R3, 0xa, !P2 ;  /* 0x0000000a0300780c */ /* 0x000fc80005761670 */
[----:B------:R-:W-:Y:S09]  /*31f0*/  @P1 BRA `(.L_x_99) ;  /* 0x00000000000c1947 */ /* 0x000ff20003800000 */
[----:B------:R-:W3:Y:S02]  /*3200*/  LDG.E.U8 R88, desc[UR36][R12.64] ;  /* 0x000000240c587981 */ /* 0x000ee4000c1e1100 */
[----:B---3--:R-:W-:-:S05]  /*3210*/  PRMT R6, R88, 0x8880, RZ ;  /* 0x0000888058067816 */ /* 0x008fca00000000ff */
[----:B------:R-:W-:-:S07]  /*3220*/  IMAD R89, R6, R23, RZ ;  /* 0x0000001706597224 */ /* 0x000fce00078e02ff */
.L_x_99:
[----:B------:R-:W-:Y:S05]  /*3230*/  BSYNC B1 ;  /* 0x0000000000017941 */ /* 0x000fea0003800000 */
.L_x_98:
[----:B0-----:R-:W-:Y:S01]  /*3240*/  @!P1 IMAD R7, R26, R22, R89 ;  /* 0x000000161a079224 */ /* 0x001fe200078e0259 */
[----:B------:R-:W-:Y:S04]  /*3250*/  BSSY B1, `(.L_x_100) ;  /* 0x0000006000017945 */ /* 0x000fe80003800000 */
[----:B------:R0:W-:Y:S01]  /*3260*/  @!P1 STG.E.U8 desc[UR36][R10.64], R7 ;  /* 0x000000070a009986 */ /* 0x0001e2000c101124 */
[----:B------:R-:W-:Y:S05]  /*3270*/  @P4 BRA `(.L_x_101) ;  /* 0x00000000000c4947 */ /* 0x000fea0003800000 */
[----:B------:R-:W3:Y:S02]  /*3280*/  LDG.E.U8 R88, desc[UR36][R12.64+0x1] ;  /* 0x000001240c587981 */ /* 0x000ee4000c1e1100 */
[----:B---3--:R-:W-:-:S05]  /*3290*/  PRMT R6, R88, 0x8880, RZ ;  /* 0x0000888058067816 */ /* 0x008fca00000000ff */
[----:B------:R-:W-:-:S07]  /*32a0*/  IMAD R89, R6, R23, RZ ;  /* 0x0000001706597224 */ /* 0x000fce00078e02ff */
.L_x_101:
[----:B------:R-:W-:Y:S05]  /*32b0*/  BSYNC B1 ;  /* 0x0000000000017941 */ /* 0x000fea0003800000 */
.L_x_100:
[----:B------:R-:W-:Y:S01]  /*32c0*/  @!P4 IMAD R27, R27, R22, R89 ;  /* 0x000000161b1bc224 */ /* 0x000fe200078e0259 */
[----:B------:R-:W-:Y:S04]  /*32d0*/  BSSY B1, `(.L_x_102) ;  /* 0x0000006000017945 */ /* 0x000fe80003800000 */
[----:B------:R3:W-:Y:S01]  /*32e0*/  @!P4 STG.E.U8 desc[UR36][R10.64+0x1], R27 ;  /* 0x0000011b0a00c986 */ /* 0x0007e2000c101124 */
[----:B------:R-:W-:Y:S05]  /*32f0*/  @P5 BRA `(.L_x_103) ;  /* 0x00000000000c5947 */ /* 0x000fea0003800000 */
[----:B------:R-:W5:Y:S02]  /*3300*/  LDG.E.U8 R88, desc[UR36][R4.64+0x8] ;  /* 0x0000082404587981 */ /* 0x000f64000c1e1100 */
[----:B-----5:R-:W-:-:S05]  /*3310*/  PRMT R6, R88, 0x8880, RZ ;  /* 0x0000888058067816 */ /* 0x020fca00000000ff */
[----:B------:R-:W-:-:S07]  /*3320*/  IMAD R89, R6, R23, RZ ;  /* 0x0000001706597224 */ /* 0x000fce00078e02ff */
.L_x_103:
[----:B------:R-:W-:Y:S05]  /*3330*/  BSYNC B1 ;  /* 0x0000000000017941 */ /* 0x000fea0003800000 */
.L_x_102:
[----:B0-----:R-:W-:Y:S01]  /*3340*/  @!P5 IMAD R7, R28, R22, R89 ;  /* 0x000000161c07d224 */ /* 0x001fe200078e0259 */
[----:B------:R-:W-:Y:S04]  /*3350*/  BSSY B1, `(.L_x_104) ;  /* 0x0000006000017945 */ /* 0x000fe80003800000 */
[----:B------:R0:W-:Y:S01]  /*3360*/  @!P5 STG.E.U8 desc[UR36][R8.64+0x8], R7 ;  /* 0x000008070800d986 */ /* 0x0001e2000c101124 */
[----:B------:R-:W-:Y:S05]  /*3370*/  @P3 BRA `(.L_x_105) ;  /* 0x00000000000c3947 */ /* 0x000fea0003800000 */
[----:B------:R-:W5:Y:S02]  /*3380*/  LDG.E.U8 R88, desc[UR36][R4.64+0x9] ;  /* 0x0000092404587981 */ /* 0x000f64000c1e1100 */
[----:B-----5:R-:W-:-:S05]  /*3390*/  PRMT R6, R88, 0x8880, RZ ;  /* 0x0000888058067816 */ /* 0x020fca00000000ff */
[----:B------:R-:W-:-:S07]  /*33a0*/  IMAD R89, R6, R23, RZ ;  /* 0x0000001706597224 */ /* 0x000fce00078e02ff */
.L_x_105:
[----:B------:R-:W-:Y:S05]  /*33b0*/  BSYNC B1 ;  /* 0x0000000000017941 */ /* 0x000fea0003800000 */
.L_x_104:
[----:B------:R-:W-:Y:S01]  /*33c0*/  ISETP.LT.OR P5, PT, R3, 0x9, !P0 ;  /* 0x000000090300780c */ /* 0x000fe200047a1670 */
[----:B------:R-:W-:Y:S01]  /*33d0*/  @!P3 IMAD R29, R29, R22, R89 ;  /* 0x000000161d1db224 */ /* 0x000fe200078e0259 */
        /* <DEDUP_REMOVED lines=9> */
.L_x_107:
[----:B------:R-:W-:Y:S05]  /*3470*/  BSYNC B1 ;  /* 0x0000000000017941 */ /* 0x000fea0003800000 */
.L_x_106:
[----:B0-----:R-:W-:Y:S01]  /*3480*/  @!P5 IMAD R7, R30, R22, R89 ;  /* 0x000000161e07d224 */ /* 0x001fe200078e0259 */
[----:B------:R-:W-:Y:S04]  /*3490*/  BSSY B1, `(.L_x_108) ;  /* 0x0000006000017945 */ /* 0x000fe80003800000 */
[----:B------:R0:W-:Y:S01]  /*34a0*/  @!P5 STG.E.U8 desc[UR36][R10.64+0x8], R7 ;  /* 0x000008070a00d986 */ /* 0x0001e2000c101124 */
[----:B------:R-:W-:Y:S05]  /*34b0*/  @P4 BRA `(.L_x_109) ;  /* 0x00000000000c4947 */ /* 0x000fea0003800000 */
[----:B------:R-:W5:Y:S02]  /*34c0*/  LDG.E.U8 R88, desc[UR36][R12.64+0x9] ;  /* 0x000009240c587981 */ /* 0x000f64000c1e1100 */
[----:B-----5:R-:W-:-:S05]  /*34d0*/  PRMT R6, R88, 0x8880, RZ ;  /* 0x0000888058067816 */ /* 0x020fca00000000ff */
[----:B------:R-:W-:-:S07]  /*34e0*/  IMAD R89, R6, R23, RZ ;  /* 0x0000001706597224 */ /* 0x000fce00078e02ff */
.L_x_109:
[----:B------:R-:W-:Y:S05]  /*34f0*/  BSYNC B1 ;  /* 0x0000000000017941 */ /* 0x000fea0003800000 */
.L_x_108:
[----:B------:R-:W-:Y:S01]  /*3500*/  @!P4 IMAD R31, R31, R22, R89 ;  /* 0x000000161f1fc224 */ /* 0x000fe200078e0259 */
[----:B------:R-:W-:Y:S04]  /*3510*/  BSSY B1, `(.L_x_110) ;  /* 0x0000006000017945 */ /* 0x000fe80003800000 */
[----:B------:R0:W-:Y:S01]  /*3520*/  @!P4 STG.E.U8 desc[UR36][R10.64+0x9], R31 ;  /* 0x0000091f0a00c986 */ /* 0x0001e2000c101124 */
[----:B------:R-:W-:Y:S05]  /*3530*/  @P3 BRA `(.L_x_111) ;  /* 0x00000000000c3947 */ /* 0x000fea0003800000 */
[----:B------:R-:W5:Y:S02]  /*3540*/  LDG.E.U8 R88, desc[UR36][R4.64+0x10] ;  /* 0x0000102404587981 */ /* 0x000f64000c1e1100 */
[----:B-----5:R-:W-:-:S05]  /*3550*/  PRMT R6, R88, 0x8880, RZ ;  /* 0x0000888058067816 */ /* 0x020fca00000000ff */
[----:B------:R-:W-:-:S07]  /*3560*/  IMAD R89, R6, R23, RZ ;  /* 0x0000001706597224 */ /* 0x000fce00078e02ff */
.L_x_111:
[----:B------:R-:W-:Y:S05]  /*3570*/  BSYNC B1 ;  /* 0x0000000000017941 */ /* 0x000fea0003800000 */
.L_x_110:
[----:B0-----:R-:W-:Y:S01]  /*3580*/  @!P3 IMAD R7, R32, R22, R89 ;  /* 0x000000162007b224 */ /* 0x001fe200078e0259 */
[----:B------:R-:W-:Y:S04]  /*3590*/  BSSY B1, `(.L_x_112) ;  /* 0x0000006000017945 */ /* 0x000fe80003800000 */
[----:B------:R0:W-:Y:S01]  /*35a0*/  @!P3 STG.E.U8 desc[UR36][R8.64+0x10], R7 ;  /* 0x000010070800b986 */ /* 0x0001e2000c101124 */
[----:B------:R-:W-:Y:S05]  /*35b0*/  @P1 BRA `(.L_x_113) ;  /* 0x00000000000c1947 */ /* 0x000fea0003800000 */
[----:B------:R-:W5:Y:S02]  /*35c0*/  LDG.E.U8 R88, desc[UR36][R4.64+0x11] ;  /* 0x0000112404587981 */ /* 0x000f64000c1e1100 */
[----:B-----5:R-:W-:-:S05]  /*35d0*/  PRMT R6, R88, 0x8880, RZ ;  /* 0x0000888058067816 */ /* 0x020fca00000000ff */
[----:B------:R-:W-:-:S07]  /*35e0*/  IMAD R89, R6, R23, RZ ;  /* 0x0000001706597224 */ /* 0x000fce00078e02ff */
.L_x_113:
[----:B------:R-:W-:Y:S05]  /*35f0*/  BSYNC B1 ;  /* 0x0000000000017941 */ /* 0x000fea0003800000 */
.L_x_112:
        /* <DEDUP_REMOVED lines=11> */
.L_x_115:
[----:B------:R-:W-:Y:S05]  /*36b0*/  BSYNC B1 ;  /* 0x0000000000017941 */ /* 0x000fea0003800000 */
.L_x_114:
[----:B0-----:R-:W-:Y:S01]  /*36c0*/  @!P4 IMAD R7, R34, R22, R89 ;  /* 0x000000162207c224 */ /* 0x001fe200078e0259 */
[----:B------:R-:W-:Y:S04]  /*36d0*/  BSSY B1, `(.L_x_116) ;  /* 0x0000006000017945 */ /* 0x000fe80003800000 */
[----:B------:R0:W-:Y:S01]  /*36e0*/  @!P4 STG.E.U8 desc[UR36][R10.64+0x10], R7 ;  /* 0x000010070a00c986 */ /* 0x0001e2000c101124 */
[----:B------:R-:W-:Y:S05]  /*36f0*/  @P3 BRA `(.L_x_117) ;  /* 0x00000000000c3947 */ /* 0x000fea0003800000 */
[----:B------:R-:W5:Y:S02]  /*3700*/  LDG.E.U8 R88, desc[UR36][R12.64+0x11] ;  /* 0x000011240c587981 */ /* 0x000f64000c1e1100 */
[----:B-----5:R-:W-:-:S05]  /*3710*/  PRMT R6, R88, 0x8880, RZ ;  /* 0x0000888058067816 */ /* 0x020fca00000000ff */
[----:B------:R-:W-:-:S07]  /*3720*/  IMAD R89, R6, R23, RZ ;  /* 0x0000001706597224 */ /* 0x000fce00078e02ff */
.L_x_117:
[----:B------:R-:W-:Y:S05]  /*3730*/  BSYNC B1 ;  /* 0x0000000000017941 */ /* 0x000fea0003800000 */
.L_x_116:
[----:B------:R-:W-:Y:S01]  /*3740*/  @!P3 IMAD R35, R35, R22, R89 ;  /* 0x000000162323b224 */ /* 0x000fe200078e0259 */
[----:B------:R-:W-:Y:S04]  /*3750*/  BSSY B1, `(.L_x_118) ;  /* 0x0000006000017945 */ /* 0x000fe80003800000 */
[----:B------:R0:W-:Y:S01]  /*3760*/  @!P3 STG.E.U8 desc[UR36][R10.64+0x11], R35 ;  /* 0x000011230a00b986 */ /* 0x0001e2000c101124 */
[----:B------:R-:W-:Y:S05]  /*3770*/  @P5 BRA `(.L_x_119) ;  /* 0x00000000000c5947 */ /* 0x000fea0003800000 */
[----:B------:R-:W5:Y:S02]  /*3780*/  LDG.E.U8 R88, desc[UR36][R4.64+0x18] ;  /* 0x0000182404587981 */ /* 0x000f64000c1e1100 */
[----:B-----5:R-:W-:-:S05]  /*3790*/  PRMT R6, R88, 0x8880, RZ ;  /* 0x0000888058067816 */ /* 0x020fca00000000ff */
[----:B------:R-:W-:-:S07]  /*37a0*/  IMAD R89, R6, R23, RZ ;  /* 0x0000001706597224 */ /* 0x000fce00078e02ff */
.L_x_119:
[----:B------:R-:W-:Y:S05]  /*37b0*/  BSYNC B1 ;  /* 0x0000000000017941 */ /* 0x000fea0003800000 */
.L_x_118:
[----:B0-----:R-:W-:Y:S01]  /*37c0*/  @!P5 IMAD R7, R36, R22, R89 ;  /* 0x000000162407d224 */ /* 0x001fe200078e0259 */
[----:B------:R-:W-:Y:S04]  /*37d0*/  BSSY B1, `(.L_x_120) ;  /* 0x0000006000017945 */ /* 0x000fe80003800000 */
[----:B------:R0:W-:Y:S01]  /*37e0*/  @!P5 STG.E.U8 desc[UR36][R8.64+0x18], R7 ;  /* 0x000018070800d986 */ /* 0x0001e2000c101124 */
[----:B------:R-:W-:Y:S05]  /*37f0*/  @P1 BRA `(.L_x_121) ;  /* 0x00000000000c1947 */ /* 0x000fea0003800000 */
[----:B------:R-:W5:Y:S02]  /*3800*/  LDG.E.U8 R88, desc[UR36][R4.64+0x19] ;  /* 0x0000192404587981 */ /* 0x000f64000c1e1100 */
[----:B-----5:R-:W-:-:S05]  /*3810*/  PRMT R6, R88, 0x8880, RZ ;  /* 0x0000888058067816 */ /* 0x020fca00000000ff */
[----:B------:R-:W-:-:S07]  /*3820*/  IMAD R89, R6, R23, RZ ;  /* 0x0000001706597224 */ /* 0x000fce00078e02ff */
.L_x_121:
[----:B------:R-:W-:Y:S05]  /*3830*/  BSYNC B1 ;  /* 0x0000000000017941 */ /* 0x000fea0003800000 */
.L_x_120:
        /* <DEDUP_REMOVED lines=11> */
.L_x_123:
[----:B------:R-:W-:Y:S05]  /*38f0*/  BSYNC B1 ;  /* 0x0000000000017941 */ /* 0x000fea0003800000 */
.L_x_122:
[----:B0-----:R-:W-:Y:S01]  /*3900*/  @!P4 IMAD R7, R38, R22, R89 ;  /* 0x000000162607c224 */ /* 0x001fe200078e0259 */
[----:B------:R-:W-:Y:S04]  /*3910*/  BSSY B1, `(.L_x_124) ;  /* 0x0000006000017945 */ /* 0x000fe80003800000 */
[----:B------:R0:W-:Y:S01]  /*3920*/  @!P4 STG.E.U8 desc[UR36][R10.64+0x18], R7 ;  /* 0x000018070a00c986 */ /* 0x0001e2000c101124 */
[----:B------:R-:W-:Y:S05]  /*3930*/  @P3 BRA `(.L_x_125) ;  /* 0x00000000000c3947 */ /* 0x000fea0003800000 */
[----:B------:R-:W5:Y:S02]  /*3940*/  LDG.E.U8 R88, desc[UR36][R12.64+0x19] ;  /* 0x000019240c587981 */ /* 0x000f64000c1e1100 */
[----:B-----5:R-:W-:-:S05]  /*3950*/  PRMT R6, R88, 0x8880, RZ ;  /* 0x0000888058067816 */ /* 0x020fca00000000ff */
[----:B------:R-:W-:-:S07]  /*3960*/  IMAD R89, R6, R23, RZ ;  /* 0x0000001706597224 */ /* 0x000fce00078e02ff */
.L_x_125:
[----:B------:R-:W-:Y:S05]  /*3970*/  BSYNC B1 ;  /* 0x0000000000017941 */ /* 0x000fea0003800000 */
.L_x_124:
[----:B------:R-:W-:Y:S01]  /*3980*/  @!P3 IMAD R39, R39, R22, R89 ;  /* 0x000000162727b224 */ /* 0x000fe200078e0259 */
[----:B------:R-:W-:Y:S04]  /*3990*/  BSSY B1, `(.L_x_126) ;  /* 0x0000006000017945 */ /* 0x000fe80003800000 */
[----:B------:R0:W-:Y:S01]  /*39a0*/  @!P3 STG.E.U8 desc[UR36][R10.64+0x19], R39 ;  /* 0x000019270a00b986 */ /* 0x0001e2000c101124 */
[----:B------:R-:W-:Y:S05]  /*39b0*/  @P5 BRA `(.L_x_127) ;  /* 0x00000000000c5947 */ /* 0x000fea0003800000 */
[----:B------:R-:W5:Y:S02]  /*39c0*/  LDG.E.U8 R88, desc[UR36][R4.64+0x20] ;  /* 0x0000202404587981 */ /* 0x000f64000c1e1100 */
[----:B-----5:R-:W-:-:S05]  /*39d0*/  PRMT R6, R88, 0x8880, RZ ;  /* 0x0000888058067816 */ /* 0x020fca00000000ff */
[----:B------:R-:W-:-:S07]  /*39e0*/  IMAD R89, R6, R23, RZ ;  /* 0x0000001706597224 */ /* 0x000fce00078e02ff */
.L_x_127:
[----:B------:R-:W-:Y:S05]  /*39f0*/  BSYNC B1 ;  /* 0x0000000000017941 */ /* 0x000fea0003800000 */
.L_x_126:
[----:B0-----:R-:W-:Y:S01]  /*3a00*/  @!P5 IMAD R7, R40, R22, R89 ;  /* 0x000000162807d224 */ /* 0x001fe200078e0259 */
[----:B------:R-:W-:Y:S04]  /*3a10*/  BSSY B1, `(.L_x_128) ;  /* 0x0000006000017945 */ /* 0x000fe80003800000 */
[----:B------:R0:W-:Y:S01]  /*3a20*/  @!P5 STG.E.U8 desc[UR36][R8.64+0x20], R7 ;  /* 0x000020070800d986 */ /* 0x0001e2000c101124 */
[----:B------:R-:W-:Y:S05]  /*3a30*/  @P1 BRA `(.L_x_129) ;  /* 0x00000000000c1947 */ /* 0x000fea0003800000 */
[----:B------:R-:W5:Y:S02]  /*3a40*/  LDG.E.U8 R88, desc[UR36][R4.64+0x21] ;  /* 0x0000212404587981 */ /* 0x000f64000c1e1100 */
[----:B-----5:R-:W-:-:S05]  /*3a50*/  PRMT R6, R88, 0x8880, RZ ;  /* 0x0000888058067816 */ /* 0x020fca00000000ff */
[----:B------:R-:W-:-:S07]  /*3a60*/  IMAD R89, R6, R23, RZ ;  /* 0x0000001706597224 */ /* 0x000fce00078e02ff */
.L_x_129:
[----:B------:R-:W-:Y:S05]  /*3a70*/  BSYNC B1 ;  /* 0x0000000000017941 */ /* 0x000fea0003800000 */
.L_x_128:
        /* <DEDUP_REMOVED lines=11> */
.L_x_131:
[----:B------:R-:W-:Y:S05]  /*3b30*/  BSYNC B1 ;  /* 0x0000000000017941 */ /* 0x000fea0003800000 */
.L_x_130:
[----:B0-----:R-:W-:Y:S01]  /*3b40*/  @!P4 IMAD R7, R42, R22, R89 ;  /* 0x000000162a07c224 */ /* 0x001fe200078e0259 */
[----:B------:R-:W-:Y:S04]  /*3b50*/  BSSY B1, `(.L_x_132) ;  /* 0x0000006000017945 */ /* 0x000fe80003800000 */
[----:B------:R0:W-:Y:S01]  /*3b60*/  @!P4 STG.E.U8 desc[UR36][R10.64+0x20], R7 ;  /* 0x000020070a00c986 */ /* 0x0001e2000c101124 */
[----:B------:R-:W-:Y:S05]  /*3b70*/  @P3 BRA `(.L_x_133) ;  /* 0x00000000000c3947 */ /* 0x000fea0003800000 */
[----:B------:R-:W5:Y:S02]  /*3b80*/  LDG.E.U8 R88, desc[UR36][R12.64+0x21] ;  /* 0x000021240c587981 */ /* 0x000f64000c1e1100 */
[----:B-----5:R-:W-:-:S05]  /*3b90*/  PRMT R6, R88, 0x8880, RZ ;  /* 0x0000888058067816 */ /* 0x020fca00000000ff */
[----:B------:R-:W-:-:S07]  /*3ba0*/  IMAD R89, R6, R23, RZ ;  /* 0x0000001706597224 */ /* 0x000fce00078e02ff */
.L_x_133:
[----:B------:R-:W-:Y:S05]  /*3bb0*/  BSYNC B1 ;  /* 0x0000000000017941 */ /* 0x000fea0003800000 */
.L_x_132:
[----:B------:R-:W-:Y:S01]  /*3bc0*/  @!P3 IMAD R43, R43, R22, R89 ;  /* 0x000000162b2bb224 */ /* 0x000fe200078e0259 */
[----:B------:R-:W-:Y:S04]  /*3bd0*/  BSSY B1, `(.L_x_134) ;  /* 0x0000006000017945 */ /* 0x000fe80003800000 */
[----:B------:R0:W-:Y:S01]  /*3be0*/  @!P3 STG.E.U8 desc[UR36][R10.64+0x21], R43 ;  /* 0x0000212b0a00b986 */ /* 0x0001e2000c101124 */
[----:B------:R-:W-:Y:S05]  /*3bf0*/  @P5 BRA `(.L_x_135) ;  /* 0x00000000000c5947 */ /* 0x000fea0003800000 */
[----:B------:R-:W5:Y:S02]  /*3c00*/  LDG.E.U8 R88, desc[UR36][R4.64+0x28] ;  /* 0x0000282404587981 */ /* 0x000f64000c1e1100 */
[----:B-----5:R-:W-:-:S05]  /*3c10*/  PRMT R6, R88, 0x8880, RZ ;  /* 0x0000888058067816 */ /* 0x020fca00000000ff */
[----:B------:R-:W-:-:S07]  /*3c20*/  IMAD R89, R6, R23, RZ ;  /* 0x0000001706597224 */ /* 0x000fce00078e02ff */
.L_x_135:
[----:B------:R-:W-:Y:S05]  /*3c30*/  BSYNC B1 ;  /* 0x0000000000017941 */ /* 0x000fea0003800000 */
.L_x_134:
[----:B0-----:R-:W-:Y:S01]  /*3c40*/  @!P5 IMAD R7, R44, R22, R89 ;  /* 0x000000162c07d224 */ /* 0x001fe200078e0259 */
[----:B------:R-:W-:Y:S04]  /*3c50*/  BSSY B1, `(.L_x_136) ;  /* 0x0000006000017945 */ /* 0x000fe80003800000 */
[----:B------:R0:W-:Y:S01]  /*3c60*/  @!P5 STG.E.U8 desc[UR36][R8.64+0x28], R7 ;  /* 0x000028070800d986 */ /* 0x0001e2000c101124 */
[----:B------:R-:W-:Y:S05]  /*3c70*/  @P1 BRA `(.L_x_137) ;  /* 0x00000000000c1947 */ /* 0x000fea0003800000 */
[----:B------:R-:W5:Y:S02]  /*3c80*/  LDG.E.U8 R88, desc[UR36][R4.64+0x29] ;  /* 0x0000292404587981 */ /* 0x000f64000c1e1100 */
[----:B-----5:R-:W-:-:S05]  /*3c90*/  PRMT R6, R88, 0x8880, RZ ;  /* 0x0000888058067816 */ /* 0x020fca00000000ff */
[----:B------:R-:W-:-:S07]  /*3ca0*/  IMAD R89, R6, R23, RZ ;  /* 0x0000001706597224 */ /* 0x000fce00078e02ff */
.L_x_137:
[----:B------:R-:W-:Y:S05]  /*3cb0*/  BSYNC B1 ;  /* 0x0000000000017941 */ /* 0x000fea0003800000 */
.L_x_136:
        /* <DEDUP_REMOVED lines=11> */
.L_x_139:
[----:B------:R-:W-:Y:S05]  /*3d70*/  BSYNC B1 ;  /* 0x0000000000017941 */ /* 0x000fea0003800000 */
.L_x_138:
[----:B0-----:R-:W-:Y:S01]  /*3d80*/  @!P4 IMAD R7, R46, R22, R89 ;  /* 0x000000162e07c224 */ /* 0x001fe200078e0259 */
[----:B------:R-:W-:Y:S04]  /*3d90*/  BSSY B1, `(.L_x_140) ;  /* 0x0000006000017945 */ /* 0x000fe80003800000 */
[----:B------:R0:W-:Y:S01]  /*3da0*/  @!P4 STG.E.U8 desc[UR36][R10.64+0x28], R7 ;  /* 0x000028070a00c986 */ /* 0x0001e2000c101124 */
[----:B------:R-:W-:Y:S05]  /*3db0*/  @P3 BRA `(.L_x_141) ;  /* 0x00000000000c3947 */ /* 0x000fea0003800000 */
[----:B------:R-:W5:Y:S02]  /*3dc0*/  LDG.E.U8 R88, desc[UR36][R12.64+0x29] ;  /* 0x000029240c587981 */ /* 0x000f64000c1e1100 */
[----:B-----5:R-:W-:-:S05]  /*3dd0*/  PRMT R6, R88, 0x8880, RZ ;  /* 0x0000888058067816 */ /* 0x020fca00000000ff */
[----:B------:R-:W-:-:S07]  /*3de0*/  IMAD R89, R6, R23, RZ ;  /* 0x0000001706597224 */ /* 0x000fce00078e02ff */
.L_x_141:
[----:B------:R-:W-:Y:S05]  /*3df0*/  BSYNC B1 ;  /* 0x0000000000017941 */ /* 0x000fea0003800000 */
.L_x_140:
[----:B------:R-:W-:Y:S01]  /*3e00*/  @!P3 IMAD R47, R47, R22, R89 ;  /* 0x000000162f2fb224 */ /* 0x000fe200078e0259 */
[----:B------:R-:W-:Y:S04]  /*3e10*/  BSSY B1, `(.L_x_142) ;  /* 0x0000006000017945 */ /* 0x000fe80003800000 */
[----:B------:R0:W-:Y:S01]  /*3e20*/  @!P3 STG.E.U8 desc[UR36][R10.64+0x29], R47 ;  /* 0x0000292f0a00b986 */ /* 0x0001e2000c101124 */
[----:B------:R-:W-:Y:S05]  /*3e30*/  @P5 BRA `(.L_x_143) ;  /* 0x00000000000c5947 */ /* 0x000fea0003800000 */
[----:B------:R-:W5:Y:S02]  /*3e40*/  LDG.E.U8 R88, desc[UR36][R4.64+0x30] ;  /* 0x0000302404587981 */ /* 0x000f64000c1e1100 */
[----:B-----5:R-:W-:-:S05]  /*3e50*/  PRMT R6, R88, 0x8880, RZ ;  /* 0x0000888058067816 */ /* 0x020fca00000000ff */
[----:B------:R-:W-:-:S07]  /*3e60*/  IMAD R89, R6, R23, RZ ;  /* 0x0000001706597224 */ /* 0x000fce00078e02ff */
.L_x_143:
[----:B------:R-:W-:Y:S05]  /*3e70*/  BSYNC B1 ;  /* 0x0000000000017941 */ /* 0x000fea0003800000 */
.L_x_142:
[----:B0-----:R-:W-:Y:S01]  /*3e80*/  @!P5 IMAD R7, R48, R22, R89 ;  /* 0x000000163007d224 */ /* 0x001fe200078e0259 */
[----:B------:R-:W-:Y:S04]  /*3e90*/  BSSY B1, `(.L_x_144) ;  /* 0x0000006000017945 */ /* 0x000fe80003800000 */
[----:B------:R0:W-:Y:S01]  /*3ea0*/  @!P5 STG.E.U8 desc[UR36][R8.64+0x30], R7 ;  /* 0x000030070800d986 */ /* 0x0001e2000c101124 */
[----:B------:R-:W-:Y:S05]  /*3eb0*/  @P1 BRA `(.L_x_145) ;  /* 0x00000000000c1947 */ /* 0x000fea0003800000 */
[----:B------:R-:W5:Y:S02]  /*3ec0*/  LDG.E.U8 R88, desc[UR36][R4.64+0x31] ;  /* 0x0000312404587981 */ /* 0x000f64000c1e1100 */
[----:B-----5:R-:W-:-:S05]  /*3ed0*/  PRMT R6, R88, 0x8880, RZ ;  /* 0x0000888058067816 */ /* 0x020fca00000000ff */
[----:B------:R-:W-:-:S07]  /*3ee0*/  IMAD R89, R6, R23, RZ ;  /* 0x0000001706597224 */ /* 0x000fce00078e02ff */
.L_x_145:
[----:B------:R-:W-:Y:S05]  /*3ef0*/  BSYNC B1 ;  /* 0x0000000000017941 */ /* 0x000fea0003800000 */
.L_x_144:
[----:B------:R-:W-:Y:S01]  /*3f00*/  ISETP.LT.OR P4, PT, R3, 0x31, !P0 ;  /* 0x000000310300780c */ /* 0x000fe20004781670 */
[----:B------:R-:W-:Y:S01]  /*3f10*/  @!P1 IMAD R49, R49, R22, R89 ;  /* 0x0000001631319224 */ /* 0x000fe200078e0259 */
[----:B------:R-:W-:Y:S01]  /*3f20*/  BSSY B1, `(.L_x_146) ;  /* 0x000000a000017945 */ /* 0x000fe20003800000 */
[C---:B------:R-:W-:Y:S02]  /*3f30*/  ISETP.LT.OR P3, PT, R3.reuse, 0x32, !P0 ;  /* 0x000000320300780c */ /* 0x040fe40004761670 */
[C---:B------:R-:W-:Y:S01]  /*3f40*/  ISETP.LT.OR P5, PT, R3.reuse, 0x39, !P0 ;  /* 0x000000390300780c */ /* 0x040fe200047a1670 */
[----:B------:R0:W-:Y:S01]  /*3f50*/  @!P1 STG.E.U8 desc[UR36][R8.64+0x31], R49 ;  /* 0x0000313108009986 */ /* 0x0001e2000c101124 */
[C---:B------:R-:W-:Y:S02]  /*3f60*/  ISETP.LT.OR P1, PT, R3.reuse, 0x39, !P2 ;  /* 0x000000390300780c */ /* 0x040fe40005721670 */
[----:B------:R-:W-:-:S04]  /*3f70*/  ISETP.LT.OR P2, PT, R3, 0x3a, !P2 ;  /* 0x0000003a0300780c */ /* 0x000fc80005741670 */
[----:B------:R-:W-:Y:S09]  /*3f80*/  @P4 BRA `(.L_x_147) ;  /* 0x00000000000c4947 */ /* 0x000ff20003800000 */
[----:B------:R-:W5:Y:S02]  /*3f90*/  LDG.E.U8 R88, desc[UR36][R12.64+0x30] ;  /* 0x000030240c587981 */ /* 0x000f64000c1e1100 */
[----:B-----5:R-:W-:-:S05]  /*3fa0*/  PRMT R6, R88, 0x8880, RZ ;  /* 0x0000888058067816 */ /* 0x020fca00000000ff */
[----:B------:R-:W-:-:S07]  /*3fb0*/  IMAD R89, R6, R23, RZ ;  /* 0x0000001706597224 */ /* 0x000fce00078e02ff */
.L_x_147:
[----:B------:R-:W-:Y:S05]  /*3fc0*/  BSYNC B1 ;  /* 0x0000000000017941 */ /* 0x000fea0003800000 */
.L_x_146:
[----:B0-----:R-:W-:Y:S01]  /*3fd0*/  @!P4 IMAD R7, R50, R22, R89 ;  /* 0x000000163207c224 */ /* 0x001fe200078e0259 */
[----:B------:R-:W-:Y:S04]  /*3fe0*/  BSSY B1, `(.L_x_148) ;  /* 0x0000006000017945 */ /* 0x000fe80003800000 */
[----:B------:R0:W-:Y:S01]  /*3ff0*/  @!P4 STG.E.U8 desc[UR36][R10.64+0x30], R7 ;  /* 0x000030070a00c986 */ /* 0x0001e2000c101124 */
[----:B------:R-:W-:Y:S05]  /*4000*/  @P3 BRA `(.L_x_149) ;  /* 0x00000000000c3947 */ /* 0x000fea0003800000 */
[----:B------:R-:W5:Y:S02]  /*4010*/  LDG.E.U8 R88, desc[UR36][R12.64+0x31] ;  /* 0x000031240c587981 */ /* 0x000f64000c1e1100 */
[----:B-----5:R-:W-:-:S05]  /*4020*/  PRMT R6, R88, 0x8880, RZ ;  /* 0x0000888058067816 */ /* 0x020fca00000000ff */
[----:B------:R-:W-:-:S07]  /*4030*/  IMAD R89, R6, R23, RZ ;  /* 0x0000001706597224 */ /* 0x000fce00078e02ff */
.L_x_149:
[----:B------:R-:W-:Y:S05]  /*4040*/  BSYNC B1 ;  /* 0x0000000000017941 */ /* 0x000fea0003800000 */
.L_x_148:
[----:B------:R-:W-:Y:S01]  /*4050*/  @!P3 IMAD R51, R51, R22, R89 ;  /* 0x000000163333b224 */ /* 0x000fe200078e0259 */
[----:B------:R-:W-:Y:S04]  /*4060*/  BSSY B1, `(.L_x_150) ;  /* 0x0000006000017945 */ /* 0x000fe80003800000 */
[----:B------:R0:W-:Y:S01]  /*4070*/  @!P3 STG.E.U8 desc[UR36][R10.64+0x31], R51 ;  /* 0x000031330a00b986 */ /* 0x0001e2000c101124 */
[----:B------:R-:W-:Y:S05]  /*4080*/  @P1 BRA `(.L_x_151) ;  /* 0x00000000000c1947 */ /* 0x000fea0003800000 */
[----:B------:R-:W5:Y:S02]  /*4090*/  LDG.E.U8 R88, desc[UR36][R4.64+0x38] ;  /* 0x0000382404587981 */ /* 0x000f64000c1e1100 */
[----:B-----5:R-:W-:-:S05]  /*40a0*/  PRMT R6, R88, 0x8880, RZ ;  /* 0x0000888058067816 */ /* 0x020fca00000000ff */
[----:B------:R-:W-:-:S07]  /*40b0*/  IMAD R89, R6, R23, RZ ;  /* 0x0000001706597224 */ /* 0x000fce00078e02ff */
.L_x_151:
[----:B------:R-:W-:Y:S05]  /*40c0*/  BSYNC B1 ;  /* 0x0000000000017941 */ /* 0x000fea0003800000 */
.L_x_150:
[----:B0-----:R-:W-:Y:S01]  /*40d0*/  @!P1 IMAD R7, R52, R22, R89 ;  /* 0x0000001634079224 */ /* 0x001fe200078e0259 */
[----:B------:R-:W-:Y:S04]  /*40e0*/  BSSY B1, `(.L_x_152) ;  /* 0x0000006000017945 */ /* 0x000fe80003800000 */
[----:B------:R0:W-:Y:S01]  /*40f0*/  @!P1 STG.E.U8 desc[UR36][R8.64+0x38], R7 ;  /* 0x0000380708009986 */ /* 0x0001e2000c101124 */
[----:B------:R-:W-:Y:S05]  /*4100*/  @P2 BRA `(.L_x_153) ;  /* 0x00000000000c2947 */ /* 0x000fea0003800000 */
[----:B------:R-:W5:Y:S02]  /*4110*/  LDG.E.U8 R88, desc[UR36][R4.64+0x39] ;  /* 0x0000392404587981 */ /* 0x000f64000c1e1100 */
[----:B-----5:R-:W-:-:S05]  /*4120*/  PRMT R6, R88, 0x8880, RZ ;  /* 0x0000888058067816 */ /* 0x020fca00000000ff */
[----:B------:R-:W-:-:S07]  /*4130*/  IMAD R89, R6, R23, RZ ;  /* 0x0000001706597224 */ /* 0x000fce00078e02ff */
.L_x_153:
[----:B------:R-:W-:Y:S05]  /*4140*/  BSYNC B1 ;  /* 0x0000000000017941 */ /* 0x000fea0003800000 */
.L_x_152:
[----:B------:R-:W-:Y:S01]  /*4150*/  @!P2 IMAD R53, R53, R22, R89 ;  /* 0x000000163535a224 */ /* 0x000fe200078e0259 */
[----:B------:R-:W-:Y:S04]  /*4160*/  BSSY B1, `(.L_x_154) ;  /* 0x0000006000017945 */ /* 0x000fe80003800000 */
[----:B------:R0:W-:Y:S01]  /*4170*/  @!P2 STG.E.U8 desc[UR36][R8.64+0x39], R53 ;  /* 0x000039350800a986 */ /* 0x0001e2000c101124 */
[----:B------:R-:W-:Y:S05]  /*4180*/  @P5 BRA `(.L_x_155) ;  /* 0x00000000000c5947 */ /* 0x000fea0003800000 */
[----:B------:R-:W5:Y:S02]  /*4190*/  LDG.E.U8 R88, desc[UR36][R12.64+0x38] ;  /* 0x000038240c587981 */ /* 0x000f64000c1e1100 */
[----:B-----5:R-:W-:-:S05]  /*41a0*/  PRMT R4, R88, 0x8880, RZ ;  /* 0x0000888058047816 */ /* 0x020fca00000000ff */
[----:B------:R-:W-:-:S07]  /*41b0*/  IMAD R89, R4, R23, RZ ;  /* 0x0000001704597224 */ /* 0x000fce00078e02ff */
.L_x_155:
[----:B------:R-:W-:Y:S05]  /*41c0*/  BSYNC B1 ;  /* 0x0000000000017941 */ /* 0x000fea0003800000 */
.L_x_154:
[----:B------:R-:W-:Y:S01]  /*41d0*/  @!P5 IMAD R5, R54, R22, R89 ;  /* 0x000000163605d224 */ /* 0x000fe200078e0259 */
[----:B------:R-:W-:Y:S01]  /*41e0*/  ISETP.LT.OR P0, PT, R3, 0x3a, !P0 ;  /* 0x0000003a0300780c */ /* 0x000fe20004701670 */
[----:B------:R-:W-:Y:S03]  /*41f0*/  BSSY B1, `(.L_x_156) ;  /* 0x0000006000017945 */ /* 0x000fe60003800000 */
[----:B------:R0:W-:Y:S09]  /*4200*/  @!P5 STG.E.U8 desc[UR36][R10.64+0x38], R5 ;  /* 0x000038050a00d986 */ /* 0x0001f2000c101124 */
[----:B------:R-:W-:Y:S05]  /*4210*/  @P0 BRA `(.L_x_157) ;  /* 0x00000000000c0947 */ /* 0x000fea0003800000 */
[----:B------:R-:W5:Y:S02]  /*4220*/  LDG.E.U8 R88, desc[UR36][R12.64+0x39] ;  /* 0x000039240c587981 */ /* 0x000f64000c1e1100 */
[----:B-----5:R-:W-:-:S05]  /*4230*/  PRMT R4, R88, 0x8880, RZ ;  /* 0x0000888058047816 */ /* 0x020fca00000000ff */
[----:B------:R-:W-:-:S07]  /*4240*/  IMAD R89, R4, R23, RZ ;  /* 0x0000001704597224 */ /* 0x000fce00078e02ff */
.L_x_157:
[----:B------:R-:W-:Y:S05]  /*4250*/  BSYNC B1 ;  /* 0x0000000000017941 */ /* 0x000fea0003800000 */
.L_x_156:
[----:B------:R-:W-:Y:S01]  /*4260*/  IMAD R55, R55, R22, R89 ;  /* 0x0000001637377224 */ /* 0x000fe200078e0259 */
[----:B------:R-:W-:Y:S06]  /*4270*/  @P0 BRA `(.L_x_158) ;  /* 0x0000000c00180947 */ /* 0x000fec0003800000 */
[----:B------:R0:W-:Y:S01]  /*4280*/  STG.E.U8 desc[UR36][R10.64+0x39], R55 ;  /* 0x000039370a007986 */ /* 0x0001e2000c101124 */
[----:B------:R-:W-:Y:S05]  /*4290*/  BRA `(.L_x_158) ;  /* 0x0000000c00107947 */ /* 0x000fea0003800000 */
.L_x_29:
[C---:B------:R-:W-:Y:S02]  /*42a0*/  ISETP.GE.AND P2, PT, R100.reuse, 0x1, PT ;  /* 0x000000016400780c */ /* 0x040fe40003f46270 */
[----:B------:R-:W-:Y:S02]  /*42b0*/  ISETP.GE.AND P1, PT, R100, 0x9, PT ;  /* 0x000000096400780c */ /* 0x000fe40003f26270 */
[C---:B------:R-:W-:Y:S02]  /*42c0*/  ISETP.LT.OR P4, PT, R3.reuse, 0x1, !P2 ;  /* 0x000000010300780c */ /* 0x040fe40005781670 */
[C---:B------:R-:W-:Y:S02]  /*42d0*/  ISETP.LT.OR P5, PT, R3.reuse, 0x2, !P2 ;  /* 0x000000020300780c */ /* 0x040fe400057a1670 */
[C---:B------:R-:W-:Y:S02]  /*42e0*/  ISETP.LT.OR P0, PT, R3.reuse, 0x1, !P1 ;  /* 0x000000010300780c */ /* 0x040fe40004f01670 */
[----:B------:R-:W-:-:S07]  /*42f0*/  ISETP.LT.OR P3, PT, R3, 0x2, !P1 ;  /* 0x000000020300780c */ /* 0x000fce0004f61670 */
[-C--:B------:R-:W-:Y:S02]  /*4300*/  @!P4 IMAD R5, R56, R22.reuse, RZ ;  /* 0x000000163805c224 */ /* 0x080fe400078e02ff */
[-C--:B------:R-:W-:Y:S02]  /*4310*/  @!P5 IMAD R57, R57, R22.reuse, RZ ;  /* 0x000000163939d224 */ /* 0x080fe400078e02ff */
[-C--:B------:R-:W-:Y:S01]  /*4320*/  @!P0 IMAD R13, R58, R22.reuse, RZ ;  /* 0x000000163a0d8224 */ /* 0x080fe200078e02ff */
[----:B------:R0:W-:Y:S01]  /*4330*/  @!P4 STG.E.U8 desc[UR36][R92.64], R5 ;  /* 0x000000055c00c986 */ /* 0x0001e2000c101124 */
[----:B------:R-:W-:Y:S01]  /*4340*/  ISETP.LT.OR P4, PT, R3, 0x9, !P2 ;  /* 0x000000090300780c */ /* 0x000fe20005781670 */
[----:B------:R-:W-:Y:S02]  /*4350*/  @!P3 IMAD R59, R59, R22, RZ ;  /* 0x000000163b3bb224 */ /* 0x000fe400078e02ff */
[----:B------:R-:W-:Y:S01]  /*4360*/  @!P5 STG.E.U8 desc[UR36][R92.64+0x1], R57 ;  /* 0x000001395c00d986 */ /* 0x000fe2000c101124 */
[----:B------:R-:W-:-:S03]  /*4370*/  ISETP.LT.OR P5, PT, R3, 0xa, !P2 ;  /* 0x0000000a0300780c */ /* 0x000fc600057a1670 */
[----:B------:R1:W-:Y:S01]  /*4380*/  @!P0 STG.E.U8 desc[UR36][R6.64], R13 ;  /* 0x0000000d06008986 */ /* 0x0003e2000c101124 */
[----:B------:R-:W-:-:S03]  /*4390*/  ISETP.LT.OR P0, PT, R3, 0x9, !P1 ;  /* 0x000000090300780c */ /* 0x000fc60004f01670 */
[----:B------:R-:W-:Y:S01]  /*43a0*/  @!P3 STG.E.U8 desc[UR36][R6.64+0x1], R59 ;  /* 0x0000013b0600b986 */ /* 0x000fe2000c101124 */
[----:B------:R-:W-:Y:S01]  /*43b0*/  ISETP.LT.OR P3, PT, R3, 0xa, !P1 ;  /* 0x0000000a0300780c */ /* 0x000fe20004f61670 */
[----:B------:R-:W-:-:S04]  /*43c0*/  @!P4 IMAD R15, R60, R22, RZ ;  /* 0x000000163c0fc224 */ /* 0x000fc800078e02ff */
[-C--:B------:R-:W-:Y:S01]  /*43d0*/  @!P5 IMAD R61, R61, R22.reuse, RZ ;  /* 0x000000163d3dd224 */ /* 0x080fe200078e02ff */
[----:B------:R2:W-:Y:S01]  /*43e0*/  @!P4 STG.E.U8 desc[UR36][R92.64+0x8], R15 ;  /* 0x0000080f5c00c986 */ /* 0x0005e2000c101124 */
[C---:B------:R-:W-:Y:S02]  /*43f0*/  ISETP.LT.OR P4, PT, R3.reuse, 0x11, !P2 ;  /* 0x000000110300780c */ /* 0x040fe40005781670 */
[-C--:B0-----:R-:W-:Y:S01]  /*4400*/  @!P0 IMAD R5, R62, R22.reuse, RZ ;  /* 0x000000163e058224 */ /* 0x081fe200078e02ff */
[----:B------:R-:W-:Y:S01]  /*4410*/  @!P5 STG.E.U8 desc[UR36][R92.64+0x9], R61 ;  /* 0x0000093d5c00d986 */ /* 0x000fe2000c101124 */
[----:B------:R-:W-:Y:S02]  /*4420*/  ISETP.LT.OR P5, PT, R3, 0x12, !P2 ;  /* 0x000000120300780c */ /* 0x000fe400057a1670 */
[----:B------:R-:W-:Y:S01]  /*4430*/  @!P3 IMAD R63, R63, R22, RZ ;  /* 0x000000163f3fb224 */ /* 0x000fe200078e02ff */
[----:B------:R0:W-:Y:S01]  /*4440*/  @!P0 STG.E.U8 desc[UR36][R6.64+0x8], R5 ;  /* 0x0000080506008986 */ /* 0x0001e2000c101124 */
[----:B------:R-:W-:-:S03]  /*4450*/  ISETP.LT.OR P0, PT, R3, 0x11, !P1 ;  /* 0x000000110300780c */ /* 0x000fc60004f01670 */
[----:B------:R-:W-:Y:S01]  /*4460*/  @!P3 STG.E.U8 desc[UR36][R6.64+0x9], R63 ;  /* 0x0000093f0600b986 */ /* 0x000fe2000c101124 */
[----:B------:R-:W-:Y:S01]  /*4470*/  ISETP.LT.OR P3, PT, R3, 0x12, !P1 ;  /* 0x000000120300780c */ /* 0x000fe20004f61670 */
[----:B-1----:R-:W-:-:S04]  /*4480*/  @!P4 IMAD R13, R64, R22, RZ ;  /* 0x00000016400dc224 */ /* 0x002fc800078e02ff */
[-C--:B------:R-:W-:Y:S01]  /*4490*/  @!P5 IMAD R65, R65, R22.reuse, RZ ;  /* 0x000000164141d224 */ /* 0x080fe200078e02ff */
[----:B------:R1:W-:Y:S01]  /*44a0*/  @!P4 STG.E.U8 desc[UR36][R92.64+0x10], R13 ;  /* 0x0000100d5c00c986 */ /* 0x0003e2000c101124 */
[C---:B------:R-:W-:Y:S02]  /*44b0*/  ISETP.LT.OR P4, PT, R3.reuse, 0x19, !P2 ;  /* 0x000000190300780c */ /* 0x040fe40005781670 */
[-C--:B--2---:R-:W-:Y:S01]  /*44c0*/  @!P0 IMAD R15, R66, R22.reuse, RZ ;  /* 0x00000016420f8224 */ /* 0x084fe200078e02ff */
[----:B------:R-:W-:Y:S01]  /*44d0*/  @!P5 STG.E.U8 desc[UR36][R92.64+0x11], R65 ;  /* 0x000011415c00d986 */ /* 0x000fe2000c101124 */
[----:B------:R-:W-:Y:S02]  /*44e0*/  ISETP.LT.OR P5, PT, R3, 0x1a, !P2 ;  /* 0x0000001a0300780c */ /* 0x000fe400057a1670 */
[----:B------:R-:W-:Y:S01]  /*44f0*/  @!P3 IMAD R67, R67, R22, RZ ;  /* 0x000000164343b224 */ /* 0x000fe200078e02ff */
[----:B------:R2:W-:Y:S01]  /*4500*/  @!P0 STG.E.U8 desc[UR36][R6.64+0x10], R15 ;  /* 0x0000100f06008986 */ /* 0x0005e2000c101124 */
[----:B------:R-:W-:-:S03]  /*4510*/  ISETP.LT.OR P0, PT, R3, 0x19, !P1 ;  /* 0x000000190300780c */ /* 0x000fc60004f01670 */
[----:B------:R-:W-:Y:S01]  /*4520*/  @!P3 STG.E.U8 desc[UR36][R6.64+0x11], R67 ;  /* 0x000011430600b986 */ /* 0x000fe2000c101124 */
[----:B------:R-:W-:Y:S01]  /*4530*/  ISETP.LT.OR P3, PT, R3, 0x1a, !P1 ;  /* 0x0000001a0300780c */ /* 0x000fe20004f61670 */
[----:B0-----:R-:W-:-:S04]  /*4540*/  @!P4 IMAD R5, R68, R22, RZ ;  /* 0x000000164405c224 */ /* 0x001fc800078e02ff */
[-C--:B------:R-:W-:Y:S01]  /*4550*/  @!P5 IMAD R69, R69, R22.reuse, RZ ;  /* 0x000000164545d224 */ /* 0x080fe200078e02ff */
[----:B------:R0:W-:Y:S01]  /*4560*/  @!P4 STG.E.U8 desc[UR36][R92.64+0x18], R5 ;  /* 0x000018055c00c986 */ /* 0x0001e2000c101124 */
[C---:B------:R-:W-:Y:S02]  /*4570*/  ISETP.LT.OR P4, PT, R3.reuse, 0x21, !P2 ;  /* 0x000000210300780c */ /* 0x040fe40005781670 */
[-C--:B-1----:R-:W-:Y:S01]  /*4580*/  @!P0 IMAD R13, R70, R22.reuse, RZ ;  /* 0x00000016460d8224 */ /* 0x082fe200078e02ff */
[----:B------:R-:W-:Y:S01]  /*4590*/  @!P5 STG.E.U8 desc[UR36][R92.64+0x19], R69 ;  /* 0x000019455c00d986 */ /* 0x000fe2000c101124 */
[----:B------:R-:W-:Y:S02]  /*45a0*/  ISETP.LT.OR P5, PT, R3, 0x22, !P2 ;  /* 0x000000220300780c */ /* 0x000fe400057a1670 */
[----:B------:R-:W-:Y:S01]  /*45b0*/  @!P3 IMAD R71, R71, R22, RZ ;  /* 0x000000164747b224 */ /* 0x000fe200078e02ff */
[----:B------:R1:W-:Y:S01]  /*45c0*/  @!P0 STG.E.U8 desc[UR36][R6.64+0x18], R13 ;  /* 0x0000180d06008986 */ /* 0x0003e2000c101124 */
[----:B------:R-:W-:-:S03]  /*45d0*/  ISETP.LT.OR P0, PT, R3, 0x21, !P1 ;  /* 0x000000210300780c */ /* 0x000fc60004f01670 */
[----:B------:R-:W-:Y:S01]  /*45e0*/  @!P3 STG.E.U8 desc[UR36][R6.64+0x19], R71 ;  /* 0x000019470600b986 */ /* 0x000fe2000c101124 */
[----:B------:R-:W-:Y:S01]  /*45f0*/  ISETP.LT.OR P3, PT, R3, 0x22, !P1 ;  /* 0x000000220300780c */ /* 0x000fe20004f61670 */
[----:B--2---:R-:W-:-:S04]  /*4600*/  @!P4 IMAD R15, R72, R22, RZ ;  /* 0x00000016480fc224 */ /* 0x004fc800078e02ff */
        /* <DEDUP_REMOVED lines=32> */
[----:B------:R-:W-:-:S02]  /*4810*/  ISETP.GE.AND P0, PT, R100, 0x81, PT ;  /* 0x000000816400780c */ /* 0x000fc40003f06270 */
[C---:B------:R-:W-:Y:S01]  /*4820*/  ISETP.LT.OR P5, PT, R3.reuse, 0x39, !P1 ;  /* 0x000000390300780c */ /* 0x040fe20004fa1670 */
[----:B------:R-:W-:Y:S01]  /*4830*/  @!P3 STG.E.U8 desc[UR36][R6.64+0x31], R83 ;  /* 0x000031530600b986 */ /* 0x000fe2000c101124 */
[C---:B------:R-:W-:Y:S01]  /*4840*/  ISETP.LT.OR P1, PT, R3.reuse, 0x3a, !P1 ;  /* 0x0000003a0300780c */ /* 0x040fe20004f21670 */
[----:B--2---:R-:W-:Y:S01]  /*4850*/  @!P4 IMAD R15, R84, R22, RZ ;  /* 0x00000016540fc224 */ /* 0x004fe200078e02ff */
[----:B------:R-:W-:-:S03]  /*4860*/  ISETP.LT.OR P3, PT, R3, 0x1, !P0 ;  /* 0x000000010300780c */ /* 0x000fc60004761670 */
[----:B------:R-:W-:Y:S01]  /*4870*/  @!P2 IMAD R85, R85, R22, RZ ;  /* 0x000000165555a224 */ /* 0x000fe200078e02ff */
[----:B------:R-:W-:Y:S01]  /*4880*/  @!P4 STG.E.U8 desc[UR36][R92.64+0x38], R15 ;  /* 0x0000380f5c00c986 */ /* 0x000fe2000c101124 */
[----:B------:R-:W-:-:S03]  /*4890*/  ISETP.LT.OR P4, PT, R3, 0x2, !P0 ;  /* 0x000000020300780c */ /* 0x000fc60004781670 */
[----:B------:R-:W-:Y:S01]  /*48a0*/  @!P2 STG.E.U8 desc[UR36][R92.64+0x39], R85 ;  /* 0x000039555c00a986 */ /* 0x000fe2000c101124 */
[-C--:B0-----:R-:W-:Y:S01]  /*48b0*/  @!P5 IMAD R5, R86, R22.reuse, RZ ;  /* 0x000000165605d224 */ /* 0x081fe200078e02ff */
[----:B------:R-:W-:Y:S01]  /*48c0*/  ISETP.GE.AND P2, PT, R100, 0x89, PT ;  /* 0x000000896400780c */ /* 0x000fe20003f46270 */
[-C--:B------:R-:W-:Y:S02]  /*48d0*/  @!P1 IMAD R87, R87, R22.reuse, RZ ;  /* 0x0000001657579224 */ /* 0x080fe400078e02ff */
[----:B-1----:R-:W-:Y:S01]  /*48e0*/  @!P3 IMAD R13, R24, R22, RZ ;  /* 0x00000016180db224 */ /* 0x002fe200078e02ff */
[----:B------:R0:W-:Y:S01]  /*48f0*/  @!P5 STG.E.U8 desc[UR36][R6.64+0x38], R5 ;  /* 0x000038050600d986 */ /* 0x0001e2000c101124 */
[----:B------:R-:W-:-:S03]  /*4900*/  ISETP.LT.OR P5, PT, R3, 0x1, !P2 ;  /* 0x000000010300780c */ /* 0x000fc600057a1670 */
[----:B------:R-:W-:Y:S01]  /*4910*/  @!P4 IMAD R25, R25, R22, RZ ;  /* 0x000000161919c224 */ /* 0x000fe200078e02ff */
[----:B------:R-:W-:Y:S01]  /*4920*/  @!P1 STG.E.U8 desc[UR36][R6.64+0x39], R87 ;  /* 0x0000395706009986 */ /* 0x000fe2000c101124 */
[----:B------:R-:W-:-:S03]  /*4930*/  ISETP.LT.OR P1, PT, R3, 0x2, !P2 ;  /* 0x000000020300780c */ /* 0x000fc60005721670 */
[----:B------:R-:W-:Y:S01]  /*4940*/  @!P3 STG.E.U8 desc[UR36][R8.64], R13 ;  /* 0x0000000d0800b986 */ /* 0x000fe2000c101124 */
[----:B------:R-:W-:-:S03]  /*4950*/  ISETP.LT.OR P3, PT, R3, 0x9, !P0 ;  /* 0x000000090300780c */ /* 0x000fc60004761670 */
[----:B------:R-:W-:Y:S01]  /*4960*/  @!P4 STG.E.U8 desc[UR36][R8.64+0x1], R25 ;  /* 0x000001190800c986 */ /* 0x000fe2000c101124 */
[----:B------:R-:W-:Y:S01]  /*4970*/  ISETP.LT.OR P4, PT, R3, 0xa, !P0 ;  /* 0x0000000a0300780c */ /* 0x000fe20004781670 */
[----:B0-----:R-:W-:-:S04]  /*4980*/  @!P5 IMAD R5, R26, R22, RZ ;  /* 0x000000161a05d224 */ /* 0x001fc800078e02ff */
[-C--:B------:R-:W-:Y:S01]  /*4990*/  @!P1 IMAD R27, R27, R22.reuse, RZ ;  /* 0x000000161b1b9224 */ /* 0x080fe200078e02ff */
[----:B------:R0:W-:Y:S01]  /*49a0*/  @!P5 STG.E.U8 desc[UR36][R10.64], R5 ;  /* 0x000000050a00d986 */ /* 0x0001e2000c101124 */
[C---:B------:R-:W-:Y:S02]  /*49b0*/  ISETP.LT.OR P5, PT, R3.reuse, 0x9, !P2 ;  /* 0x000000090300780c */ /* 0x040fe400057a1670 */
[-C--:B------:R-:W-:Y:S01]  /*49c0*/  @!P3 IMAD R15, R28, R22.reuse, RZ ;  /* 0x000000161c0fb224 */ /* 0x080fe200078e02ff */
[----:B------:R-:W-:Y:S01]  /*49d0*/  @!P1 STG.E.U8 desc[UR36][R10.64+0x1], R27 ;  /* 0x0000011b0a009986 */ /* 0x000fe2000c101124 */
[----:B------:R-:W-:Y:S02]  /*49e0*/  ISETP.LT.OR P1, PT, R3, 0xa, !P2 ;  /* 0x0000000a0300780c */ /* 0x000fe40005721670 */
[----:B------:R-:W-:Y:S01]  /*49f0*/  @!P4 IMAD R29, R29, R22, RZ ;  /* 0x000000161d1dc224 */ /* 0x000fe200078e02ff */
        /* <DEDUP_REMOVED lines=40> */
[----:B-1----:R-:W-:-:S04]  /*4c80*/  @!P5 IMAD R13, R42, R22, RZ ;  /* 0x000000162a0dd224 */ /* 0x002fc800078e02ff */
        /* <DEDUP_REMOVED lines=12> */
[----:B------:R-:W-:-:S04]  /*4d50*/  @!P1 IMAD R7, R46, R22, RZ ;  /* 0x000000162e079224 */ /* 0x000fc800078e02ff */
[-C--:B------:R-:W-:Y:S01]  /*4d60*/  @!P3 IMAD R47, R47, R22.reuse, RZ ;  /* 0x000000162f2fb224 */ /* 0x080fe200078e02ff */
[----:B------:R1:W-:Y:S01]  /*4d70*/  @!P1 STG.E.U8 desc[UR36][R10.64+0x28], R7 ;  /* 0x000028070a009986 */ /* 0x0003e2000c101124 */
[----:B------:R-:W-:Y:S02]  /*4d80*/  ISETP.LT.OR P1, PT, R3, 0x31, !P2 ;  /* 0x000000310300780c */ /* 0x000fe40005721670 */
[----:B------:R-:W-:Y:S01]  /*4d90*/  @!P4 IMAD R49, R49, R22, RZ ;  /* 0x000000163131c224 */ /* 0x000fe200078e02ff */
[----:B------:R2:W-:Y:S01]  /*4da0*/  @!P3 STG.E.U8 desc[UR36][R10.64+0x29], R47 ;  /* 0x0000292f0a00b986 */ /* 0x0005e2000c101124 */
[C---:B------:R-:W-:Y:S02]  /*4db0*/  ISETP.LT.OR P3, PT, R3.reuse, 0x39, !P0 ;  /* 0x000000390300780c */ /* 0x040fe40004761670 */
[C---:B------:R-:W-:Y:S01]  /*4dc0*/  ISETP.LT.OR P0, PT, R3.reuse, 0x3a, !P0 ;  /* 0x0000003a0300780c */ /* 0x040fe20004701670 */
[----:B------:R2:W-:Y:S01]  /*4dd0*/  @!P4 STG.E.U8 desc[UR36][R8.64+0x31], R49 ;  /* 0x000031310800c986 */ /* 0x0005e2000c101124 */
[----:B------:R-:W-:-:S03]  /*4de0*/  ISETP.LT.OR P4, PT, R3, 0x32, !P2 ;  /* 0x000000320300780c */ /* 0x000fc60005781670 */
[----:B------:R2:W-:Y:S01]  /*4df0*/  @!P5 STG.E.U8 desc[UR36][R8.64+0x30], R13 ;  /* 0x0000300d0800d986 */ /* 0x0005e2000c101124 */
[C---:B------:R-:W-:Y:S02]  /*4e00*/  ISETP.LT.OR P5, PT, R3.reuse, 0x39, !P2 ;  /* 0x000000390300780c */ /* 0x040fe400057a1670 */
[----:B------:R-:W-:Y:S01]  /*4e10*/  ISETP.LT.OR P2, PT, R3, 0x3a, !P2 ;  /* 0x0000003a0300780c */ /* 0x000fe20005741670 */
[-C--:B------:R-:W-:Y:S02]  /*4e20*/  @!P1 IMAD R3, R50, R22.reuse, RZ ;  /* 0x0000001632039224 */ /* 0x080fe400078e02ff */
[-C--:B0-----:R-:W-:Y:S02]  /*4e30*/  @!P3 IMAD R5, R52, R22.reuse, RZ ;  /* 0x000000163405b224 */ /* 0x081fe400078e02ff */
[-C--:B------:R-:W-:Y:S01]  /*4e40*/  @!P0 IMAD R53, R53, R22.reuse, RZ ;  /* 0x0000001635358224 */ /* 0x080fe200078e02ff */
[----:B------:R2:W-:Y:S01]  /*4e50*/  @!P1 STG.E.U8 desc[UR36][R10.64+0x30], R3 ;  /* 0x000030030a009986 */ /* 0x0005e2000c101124 */
[----:B------:R-:W-:-:S04]  /*4e60*/  @!P4 IMAD R51, R51, R22, RZ ;  /* 0x000000163333c224 */ /* 0x000fc800078e02ff */
[-C--:B-1----:R-:W-:Y:S01]  /*4e70*/  @!P5 IMAD R7, R54, R22.reuse, RZ ;  /* 0x000000163607d224 */ /* 0x082fe200078e02ff */
[----:B------:R2:W-:Y:S01]  /*4e80*/  @!P4 STG.E.U8 desc[UR36][R10.64+0x31], R51 ;  /* 0x000031330a00c986 */ /* 0x0005e2000c101124 */
[----:B------:R-:W-:-:S03]  /*4e90*/  @!P2 IMAD R55, R55, R22, RZ ;  /* 0x000000163737a224 */ /* 0x000fc600078e02ff */
[----:B------:R2:W-:Y:S04]  /*4ea0*/  @!P3 STG.E.U8 desc[UR36][R8.64+0x38], R5 ;  /* 0x000038050800b986 */ /* 0x0005e8000c101124 */
[----:B------:R2:W-:Y:S04]  /*4eb0*/  @!P0 STG.E.U8 desc[UR36][R8.64+0x39], R53 ;  /* 0x0000393508008986 */ /* 0x0005e8000c101124 */
[----:B------:R2:W-:Y:S04]  /*4ec0*/  @!P5 STG.E.U8 desc[UR36][R10.64+0x38], R7 ;  /* 0x000038070a00d986 */ /* 0x0005e8000c101124 */
[----:B------:R2:W-:Y:S02]  /*4ed0*/  @!P2 STG.E.U8 desc[UR36][R10.64+0x39], R55 ;  /* 0x000039370a00a986 */ /* 0x0005e4000c101124 */
.L_x_158:
[----:B------:R-:W-:Y:S05]  /*4ee0*/  BSYNC B0 ;  /* 0x0000000000007941 */ /* 0x000fea0003800000 */
.L_x_28:
[----:B------:R-:W-:Y:S01]  /*4ef0*/  ULDC UR4, c[0x0][0xc] ;  /* 0x0000030000047ab9 */ /* 0x000fe20000000800 */
[----:B------:R-:W-:Y:S01]  /*4f00*/  ULDC UR5, c[0x0][0x10] ;  /* 0x0000040000057ab9 */ /* 0x000fe20000000800 */
[----:B--2---:R-:W2:Y:S01]  /*4f10*/  LDC R3, c[0x0][0x14] ;  /* 0x00000500ff037b82 */ /* 0x004ea20000000800 */
[----:B------:R-:W-:Y:S01]  /*4f20*/  UIMAD.WIDE.U32 UR4, UR4, UR5, URZ ;  /* 0x00000005040472a5 */ /* 0x000fe2000f8e003f */
[----:B------:R-:W-:Y:S02]  /*4f30*/  IMAD.MOV.U32 R91, RZ, RZ, -0x1 ;  /* 0xffffffffff5b7424 */ /* 0x000fe400078e00ff */
[----:B------:R-:W-:-:S03]  /*4f40*/  IMAD.MOV.U32 R89, RZ, RZ, -0x1 ;  /* 0xffffffffff597424 */ /* 0x000fc600078e00ff */
[----:B--2---:R-:W-:-:S04]  /*4f50*/  IMAD.WIDE.U32 R16, R3, UR4, R16 ;  /* 0x0000000403107c25 */ /* 0x004fc8000f8e0010 */
[----:B------:R-:W-:Y:S01]  /*4f60*/  IMAD R3, R3, UR5, RZ ;  /* 0x0000000503037c24 */ /* 0x000fe2000f8e02ff */
[----:B------:R-:W-:Y:S02]  /*4f70*/  ULDC.64 UR4, c[0x0][0x650] ;  /* 0x0001940000047ab9 */ /* 0x000fe40000000a00 */
[----:B------:R-:W-:Y:S01]  /*4f80*/  ISETP.GE.U32.AND P0, PT, R16, UR4, PT ;  /* 0x0000000410007c0c */ /* 0x000fe2000bf06070 */
[--C-:B------:R-:W-:Y:S01]  /*4f90*/  IMAD.IADD R17, R17, 0x1, R3.reuse ;  /* 0x0000000111117824 */ /* 0x100fe200078e0203 */
[----:B------:R-:W-:-:S04]  /*4fa0*/  PRMT R3, RZ, 0x7610, R3 ;  /* 0x00007610ff037816 */ /* 0x000fc80000000003 */
[----:B------:R-:W-:-:S13]  /*4fb0*/  ISETP.GE.U32.AND.EX P0, PT, R17, UR5, PT, P0 ;  /* 0x0000000511007c0c */ /* 0x000fda000bf06100 */
[----:B------:R-:W-:Y:S05]  /*4fc0*/  @P0 BRA `(.L_x_159) ;  /* 0x0000000400640947 */ /* 0x000fea0003800000 */
[----:B------:R-:W2:Y:S01]  /*4fd0*/  S2R R12, SR_CTAID.X ;  /* 0x00000000000c7919 */ /* 0x000ea20000002500 */
[----:B0--3--:R-:W0:Y:S01]  /*4fe0*/  LDC.64 R10, c[0x0][0x628] ;  /* 0x00018a00ff0a7b82 */ /* 0x009e220000000a00 */
[----:B------:R-:W-:Y:S01]  /*4ff0*/  ULDC UR4, c[0x0][0x150] ;  /* 0x0000540000047ab9 */ /* 0x000fe20000000800 */
[----:B------:R-:W-:Y:S01]  /*5000*/  IMAD.MOV.U32 R8, RZ, RZ, R16 ;  /* 0x000000ffff087224 */ /* 0x000fe200078e0010 */
[----:B------:R-:W3:Y:S01]  /*5010*/  S2R R24, SR_CTAID.Y ;  /* 0x0000000000187919 */ /* 0x000ee20000002600 */
[----:B------:R-:W-:-:S04]  /*5020*/  IMAD.MOV.U32 R9, RZ, RZ, R17 ;  /* 0x000000ffff097224 */ /* 0x000fc800078e0011 */
[----:B------:R-:W1:Y:S08]  /*5030*/  LDC R21, c[0x0][0x144] ;  /* 0x00005100ff157b82 */ /* 0x000e700000000800 */
[----:B------:R-:W1:Y:S08]  /*5040*/  LDC R0, c[0x0][0x630] ;  /* 0x00018c00ff007b82 */ /* 0x000e700000000800 */
[----:B------:R-:W1:Y:S01]  /*5050*/  LDC.64 R14, c[0x0][0x620] ;  /* 0x00018800ff0e7b82 */ /* 0x000e620000000a00 */
[----:B0-----:R-:W-:-:S04]  /*5060*/  ISETP.NE.U32.AND P0, PT, R10, RZ, PT ;  /* 0x000000ff0a00720c */ /* 0x001fc80003f05070 */
[----:B------:R-:W-:Y:S02]  /*5070*/  ISETP.NE.AND.EX P0, PT, R11, RZ, PT, P0 ;  /* 0x000000ff0b00720c */ /* 0x000fe40003f05300 */
[----:B--2---:R-:W-:-:S05]  /*5080*/  I2FP.F32.U32 R3, R12 ;  /* 0x0000000c00037245 */ /* 0x004fca0000201000 */
[----:B------:R-:W-:-:S04]  /*5090*/  FMUL R3, R3, UR4 ;  /* 0x0000000403037c20 */ /* 0x000fc80008400000 */
[----:B------:R0:W2:Y:S02]  /*50a0*/  F2I.U32.TRUNC.NTZ R20, R3 ;  /* 0x0000000300147305 */ /* 0x0000a4000020f000 */
[----:B---3--:R-:W-:Y:S05]  /*50b0*/  @!P0 BRA `(.L_x_160) ;  /* 0x0000000000288947 */ /* 0x008fea0003800000 */
[----:B0-----:R-:W0:Y:S02]  /*50c0*/  LDC R3, c[0x0][0x634] ;  /* 0x00018d00ff037b82 */ /* 0x001e240000000800 */
        /* <DEDUP_REMOVED lines=9> */
.L_x_160:
[----:B------:R-:W3:Y:S01]  /*5160*/  LDC.64 R28, c[0x0][0x640] ;  /* 0x00019000ff1c7b82 */ /* 0x000ee20000000a00 */
[-CC-:B-1----:R-:W-:Y:S01]  /*5170*/  SHF.R.U64 R89, R8, R0.reuse, R9.reuse ;  /* 0x0000000008597219 */ /* 0x182fe20000001209 */
[----:B--2---:R-:W-:Y:S01]  /*5180*/  IMAD.MOV R20, RZ, RZ, -R20 ;  /* 0x000000ffff147224 */ /* 0x004fe200078e0a14 */
[----:B------:R-:W-:Y:S01]  /*5190*/  SHF.R.U32.HI R0, RZ, R0, R9 ;  /* 0x00000000ff007219 */ /* 0x000fe20000011609 */
[----:B------:R-:W-:Y:S01]  /*51a0*/  ULDC UR4, c[0x0][0x154] ;  /* 0x0000550000047ab9 */ /* 0x000fe20000000800 */
[----:B0-----:R-:W-:Y:S01]  /*51b0*/  IADD3 R3, P0, RZ, -R89, RZ ;  /* 0x80000059ff037210 */ /* 0x001fe20007f1e0ff */
[----:B------:R-:W-:Y:S02]  /*51c0*/  IMAD R21, R21, R20, R12 ;  /* 0x0000001415157224 */ /* 0x000fe400078e020c */
[----:B------:R-:W0:Y:S01]  /*51d0*/  LDC R6, c[0x0][0x618] ;  /* 0x00018600ff067b82 */ /* 0x000e220000000800 */
[----:B------:R-:W-:Y:S02]  /*51e0*/  IMAD.MOV.U32 R7, RZ, RZ, 0x1 ;  /* 0x00000001ff077424 */ /* 0x000fe400078e00ff */
[----:B------:R-:W-:-:S04]  /*51f0*/  IMAD.X R5, RZ, RZ, ~R0, P0 ;  /* 0x000000ffff057224 */ /* 0x000fc800000e0e00 */
[-C--:B------:R-:W-:Y:S01]  /*5200*/  IMAD R0, R5, R14.reuse, RZ ;  /* 0x0000000e05007224 */ /* 0x080fe200078e02ff */
[----:B------:R-:W1:Y:S01]  /*5210*/  LDC R8, c[0x0][0x608] ;  /* 0x00018200ff087b82 */ /* 0x000e620000000800 */
[----:B------:R-:W-:-:S04]  /*5220*/  IMAD.WIDE.U32 R4, R3, R14, R16 ;  /* 0x0000000e03047225 */ /* 0x000fc800078e0010 */
[----:B------:R-:W-:Y:S01]  /*5230*/  IMAD R3, R3, R15, R0 ;  /* 0x0000000f03037224 */ /* 0x000fe200078e0200 */
[----:B------:R-:W-:Y:S02]  /*5240*/  I2FP.F32.U32 R0, R24 ;  /* 0x0000001800007245 */ /* 0x000fe40000201000 */
[----:B------:R-:W2:Y:S01]  /*5250*/  LDC R26, c[0x0][0x658] ;  /* 0x00019600ff1a7b82 */ /* 0x000ea20000000800 */
[----:B------:R-:W-:Y:S01]  /*5260*/  IMAD.IADD R3, R5, 0x1, R3 ;  /* 0x0000000105037824 */ /* 0x000fe200078e0203 */
[----:B---3--:R-:W-:Y:S01]  /*5270*/  ISETP.NE.U32.AND P0, PT, R28, RZ, PT ;  /* 0x000000ff1c00720c */ /* 0x008fe20003f05070 */
[----:B------:R-:W-:Y:S01]  /*5280*/  FMUL R0, R0, UR4 ;  /* 0x0000000400007c20 */ /* 0x000fe20008400000 */
[----:B------:R-:W-:Y:S02]  /*5290*/  IMAD.MOV.U32 R5, RZ, RZ, -0x1 ;  /* 0xffffffffff057424 */ /* 0x000fe400078e00ff */
[----:B------:R-:W-:Y:S01]  /*52a0*/  ISETP.NE.AND.EX P0, PT, R29, RZ, PT, P0 ;  /* 0x000000ff1d00720c */ /* 0x000fe20003f05300 */
[----:B------:R3:W2:Y:S01]  /*52b0*/  F2I.U32.TRUNC.NTZ R13, R0 ;  /* 0x00000000000d7305 */ /* 0x0006a2000020f000 */
[----:B------:R-:W3:Y:S01]  /*52c0*/  LDC R15, c[0x0][0x148] ;  /* 0x00005200ff0f7b82 */ /* 0x000ee20000000800 */
[----:B0-----:R-:W-:-:S02]  /*52d0*/  SHF.R.U64 R12, R4, R6, R3 ;  /* 0x00000006040c7219 */ /* 0x001fc40000001203 */
[----:B------:R-:W-:-:S05]  /*52e0*/  SHF.R.U32.HI R3, RZ, R6, R3 ;  /* 0x00000006ff037219 */ /* 0x000fca0000011603 */
[----:B------:R-:W0:Y:S01]  /*52f0*/  LDC R20, c[0x0][0x600] ;  /* 0x00018000ff147b82 */ /* 0x000e220000000800 */
[-CC-:B-1----:R-:W-:Y:S02]  /*5300*/  SHF.R.U64 R10, R12, R8.reuse, R3.reuse ;  /* 0x000000080c0a7219 */ /* 0x182fe40000001203 */
[----:B------:R-:W-:-:S05]  /*5310*/  SHF.R.U32.HI R3, RZ, R8, R3 ;  /* 0x00000008ff037219 */ /* 0x000fca0000011603 */
[----:B------:R-:W1:Y:S01]  /*5320*/  LDC R27, c[0x0][0x648] ;  /* 0x00019200ff1b7b82 */ /* 0x000e620000000800 */
[-C--:B--2---:R-:W-:Y:S02]  /*5330*/  SHF.L.U32 R4, R5, R26.reuse, RZ ;  /* 0x0000001a05047219 */ /* 0x084fe400000006ff */
[-CC-:B------:R-:W-:Y:S02]  /*5340*/  SHF.R.U64 R14, R10, R26.reuse, R3.reuse ;  /* 0x0000001a0a0e7219 */ /* 0x180fe40000001203 */
[----:B------:R-:W-:Y:S02]  /*5350*/  SHF.R.U32.HI R5, RZ, R26, R3 ;  /* 0x0000001aff057219 */ /* 0x000fe40000011603 */
[----:B------:R-:W-:Y:S01]  /*5360*/  LOP3.LUT R25, RZ, R4, RZ, 0x33, !PT ;  /* 0x00000004ff197212 */ /* 0x000fe200078e33ff */
[----:B------:R-:W2:Y:S01]  /*5370*/  LDC R30, c[0x0][0x638] ;  /* 0x00018e00ff1e7b82 */ /* 0x000ea20000000800 */
[----:B------:R-:W-:Y:S01]  /*5380*/  SHF.L.U32 R26, R7, R26, RZ ;  /* 0x0000001a071a7219 */ /* 0x000fe200000006ff */
[----:B------:R-:W-:-:S06]  /*5390*/  IMAD.MOV.U32 R4, RZ, RZ, R14 ;  /* 0x000000ffff047224 */ /* 0x000fcc00078e000e */
[----:B------:R-:W0:Y:S01]  /*53a0*/  LDC R31, c[0x0][0x610] ;  /* 0x00018400ff1f7b82 */ /* 0x000e220000000800 */
[----:B------:R-:W-:Y:S05]  /*53b0*/  @!P0 BRA `(.L_x_161) ;  /* 0x0000000000288947 */ /* 0x000fea0003800000 */
[----:B------:R-:W4:Y:S02]  /*53c0*/  LDC R3, c[0x0][0x64c] ;  /* 0x00019300ff037b82 */ /* 0x000f240000000800 */
[----:B----4-:R-:W-:-:S05]  /*53d0*/  IADD3 R3, P0, R14, R3, RZ ;  /* 0x000000030e037210 */ /* 0x010fca0007f1e0ff */
        /* <DEDUP_REMOVED lines=8> */
.L_x_161:
[----:B------:R-:W-:Y:S01]  /*5460*/  ISETP.NE.AND P0, PT, R2, 0x1, PT ;  /* 0x000000010200780c */ /* 0x000fe20003f05270 */
[----:B0-----:R-:W-:Y:S01]  /*5470*/  VIADD R7, R20, 0xffffffff ;  /* 0xffffffff14077836 */ /* 0x001fe20000000000 */
[----:B-1-3--:R-:W-:Y:S01]  /*5480*/  SHF.R.U64 R0, R4, R27, R5 ;  /* 0x0000001b04007219 */ /* 0x00afe20000001205 */
[----:B------:R-:W-:Y:S01]  /*5490*/  IMAD.MOV R13, RZ, RZ, -R13 ;  /* 0x000000ffff0d7224 */ /* 0x000fe200078e0a0d */
[----:B------:R-:W-:Y:S01]  /*54a0*/  LOP3.LUT R5, R10, R25, RZ, 0xc0, !PT ;  /* 0x000000190a057212 */ /* 0x000fe200078ec0ff */
[----:B------:R-:W-:Y:S01]  /*54b0*/  IMAD.MOV.U32 R4, RZ, RZ, 0x1 ;  /* 0x00000001ff047424 */ /* 0x000fe200078e00ff */
[----:B------:R-:W-:Y:S01]  /*54c0*/  LOP3.LUT R12, R12, R7, RZ, 0xc0, !PT ;  /* 0x000000070c0c7212 */ /* 0x000fe200078ec0ff */
[----:B------:R-:W-:Y:S02]  /*54d0*/  IMAD.MOV R3, RZ, RZ, -R0 ;  /* 0x000000ffff037224 */ /* 0x000fe400078e0a00 */
[----:B------:R-:W-:Y:S02]  /*54e0*/  IMAD R0, R26, R0, R5 ;  /* 0x000000001a007224 */ /* 0x000fe400078e0205 */
[----:B--2---:R-:W-:-:S02]  /*54f0*/  IMAD R3, R3, R30, R14 ;  /* 0x0000001e03037224 */ /* 0x004fc400078e020e */
[----:B------:R-:W-:Y:S02]  /*5500*/  @P0 IMAD R21, R15, R13, R24 ;  /* 0x0000000d0f150224 */ /* 0x000fe400078e0218 */
[----:B------:R-:W-:Y:S01]  /*5510*/  IMAD R5, R3, R20, R12 ;  /* 0x0000001403057224 */ /* 0x000fe200078e020c */
[----:B------:R-:W-:Y:S01]  /*5520*/  PRMT R3, R4, 0x7610, R3 ;  /* 0x0000761004037816 */ /* 0x000fe20000000003 */
[----:B------:R-:W-:-:S05]  /*5530*/  IMAD R0, R0, R31, R21 ;  /* 0x0000001f00007224 */ /* 0x000fca00078e0215 */
[----:B------:R-:W-:Y:S02]  /*5540*/  SEL R91, R5, R0, !P0 ;  /* 0x00000000055b7207 */ /* 0x000fe40004000000 */
[----:B------:R-:W-:-:S07]  /*5550*/  SEL R0, R0, R5, !P0 ;  /* 0x0000000500007207 */ /* 0x000fce0004000000 */
.L_x_159:
[----:B------:R-:W-:Y:S01]  /*5560*/  LOP3.LUT P0, RZ, R3, 0xff, RZ, 0xc0, !PT ;  /* 0x000000ff03ff7812 */ /* 0x000fe2000780c0ff */
[----:B------:R-:W-:-:S12]  /*5570*/  IMAD.MOV.U32 R90, RZ, RZ, R0 ;  /* 0x000000ffff5a7224 */ /* 0x000fd800078e0000 */
[----:B------:R-:W-:Y:S05]  /*5580*/  @P0 BRA `(.L_x_162) ;  /* 0xffffffb8005c0947 */ /* 0x000fea000383ffff */
[----:B------:R-:W-:Y:S05]  /*5590*/  EXIT ;  /* 0x000000000000794d */ /* 0x000fea0003800000 */
.L_x_3:
[----:B0-----:R-:W-:Y:S01]  /*55a0*/  ULDC.64 UR4, c[0x0][0x650] ;  /* 0x0001940000047ab9 */ /* 0x001fe20000000a00 */
        /* <DEDUP_REMOVED lines=25> */
.L_x_164:
[--C-:B------:R-:W-:Y:S01]  /*5740*/  SHF.R.U64 R12, R10, R14, R11.reuse ;  /* 0x0000000e0a0c7219 */ /* 0x100fe2000000120b */
[----:B------:R-:W0:Y:S01]  /*5750*/  LDC R22, c[0x0][0x618] ;  /* 0x00018600ff167b82 */ /* 0x000e220000000800 */
[----:B------:R-:W-:Y:S01]  /*5760*/  I2FP.F32.U32 R6, R4 ;  /* 0x0000000400067245 */ /* 0x000fe20000201000 */
[----:B------:R-:W-:Y:S01]  /*5770*/  ULDC UR4, c[0x0][0x150] ;  /* 0x0000540000047ab9 */ /* 0x000fe20000000800 */
[----:B------:R-:W-:Y:S02]  /*5780*/  SHF.R.U32.HI R5, RZ, R14, R11 ;  /* 0x0000000eff057219 */ /* 0x000fe4000001160b */
[----:B------:R-:W-:Y:S01]  /*5790*/  IADD3 R9, P0, RZ, -R12, RZ ;  /* 0x8000000cff097210 */ /* 0x000fe20007f1e0ff */
[----:B------:R-:W-:Y:S01]  /*57a0*/  FMUL R11, R6, UR4 ;  /* 0x00000004060b7c20 */ /* 0x000fe20008400000 */
[----:B------:R-:W-:Y:S01]  /*57b0*/  ULDC UR4, c[0x0][0x154] ;  /* 0x0000550000047ab9 */ /* 0x000fe20000000800 */
[----:B------:R-:W1:Y:S02]  /*57c0*/  LDC.64 R24, c[0x0][0x640] ;  /* 0x00019000ff187b82 */ /* 0x000e640000000a00 */
[----:B------:R-:W-:-:S02]  /*57d0*/  IMAD.X R5, RZ, RZ, ~R5, P0 ;  /* 0x000000ffff057224 */ /* 0x000fc400000e0e05 */
[----:B------:R-:W2:Y:S01]  /*57e0*/  F2I.U32.TRUNC.NTZ R11, R11 ;  /* 0x0000000b000b7305 */ /* 0x000ea2000020f000 */
[----:B------:R-:W-:-:S03]  /*57f0*/  IMAD.WIDE.U32 R6, R9, R20, R16 ;  /* 0x0000001409067225 */ /* 0x000fc600078e0010 */
[----:B------:R-:W3:Y:S01]  /*5800*/  LDC R13, c[0x0][0x144] ;  /* 0x00005100ff0d7b82 */ /* 0x000ee20000000800 */
[----:B------:R-:W-:-:S04]  /*5810*/  IMAD R8, R5, R20, RZ ;  /* 0x0000001405087224 */ /* 0x000fc800078e02ff */
[----:B------:R-:W-:Y:S02]  /*5820*/  IMAD R5, R9, R21, R8 ;  /* 0x0000001509057224 */ /* 0x000fe400078e0208 */
[----:B------:R-:W-:Y:S01]  /*5830*/  IMAD.MOV.U32 R8, RZ, RZ, -0x1 ;  /* 0xffffffffff087424 */ /* 0x000fe200078e00ff */
[----:B------:R-:W4:Y:S01]  /*5840*/  LDC R14, c[0x0][0x608] ;  /* 0x00018200ff0e7b82 */ /* 0x000f220000000800 */
[----:B------:R-:W-:Y:S01]  /*5850*/  IMAD.IADD R5, R7, 0x1, R5 ;  /* 0x0000000107057824 */ /* 0x000fe200078e0205 */
[----:B------:R-:W-:-:S04]  /*5860*/  I2FP.F32.U32 R7, R3 ;  /* 0x0000000300077245 */ /* 0x000fc80000201000 */
[-C--:B0-----:R-:W-:Y:S01]  /*5870*/  SHF.R.U64 R10, R6, R22.reuse, R5 ;  /* 0x00000016060a7219 */ /* 0x081fe20000001205 */
[----:B--2---:R-:W-:Y:S01]  /*5880*/  IMAD.MOV R6, RZ, RZ, -R11 ;  /* 0x000000ffff067224 */ /* 0x004fe200078e0a0b */
[----:B------:R-:W0:Y:S01]  /*5890*/  LDC R9, c[0x0][0x658] ;  /* 0x00019600ff097b82 */ /* 0x000e220000000800 */
[----:B-1----:R-:W-:Y:S01]  /*58a0*/  ISETP.NE.U32.AND P0, PT, R24, RZ, PT ;  /* 0x000000ff1800720c */ /* 0x002fe20003f05070 */
[----:B------:R-:W-:Y:S01]  /*58b0*/  FMUL R7, R7, UR4 ;  /* 0x0000000407077c20 */ /* 0x000fe20008400000 */
[----:B------:R-:W-:Y:S02]  /*58c0*/  SHF.R.U32.HI R5, RZ, R22, R5 ;  /* 0x00000016ff057219 */ /* 0x000fe40000011605 */
[----:B------:R-:W-:-:S03]  /*58d0*/  ISETP.NE.AND.EX P0, PT, R25, RZ, PT, P0 ;  /* 0x000000ff1900720c */ /* 0x000fc60003f05300 */
[----:B------:R-:W1:Y:S01]  /*58e0*/  LDC R20, c[0x0][0x148] ;  /* 0x00005200ff147b82 */ /* 0x000e620000000800 */
[----:B---3--:R-:W-:Y:S02]  /*58f0*/  IMAD R23, R13, R6, R4 ;  /* 0x000000060d177224 */ /* 0x008fe400078e0204 */
[----:B------:R-:W-:-:S05]  /*5900*/  IMAD.MOV.U32 R6, RZ, RZ, 0x1 ;  /* 0x00000001ff067424 */ /* 0x000fca00078e00ff */
[----:B------:R-:W2:Y:S01]  /*5910*/  LDC R21, c[0x0][0x600] ;  /* 0x00018000ff157b82 */ /* 0x000ea20000000800 */
[-CC-:B----4-:R-:W-:Y:S02]  /*5920*/  SHF.R.U64 R13, R10, R14.reuse, R5.reuse ;  /* 0x0000000e0a0d7219 */ /* 0x190fe40000001205 */
[----:B------:R-:W-:Y:S02]  /*5930*/  SHF.R.U32.HI R4, RZ, R14, R5 ;  /* 0x0000000eff047219 */ /* 0x000fe40000011605 */
[----:B------:R3:W4:Y:S03]  /*5940*/  F2I.U32.TRUNC.NTZ R14, R7 ;  /* 0x00000007000e7305 */ /* 0x000726000020f000 */
[----:B------:R-:W1:Y:S01]  /*5950*/  LDC R26, c[0x0][0x648] ;  /* 0x00019200ff1a7b82 */ /* 0x000e620000000800 */
[-C--:B0-----:R-:W-:Y:S02]  /*5960*/  SHF.R.U64 R15, R13, R9.reuse, R4 ;  /* 0x000000090d0f7219 */ /* 0x081fe40000001204 */
[----:B------:R-:W-:-:S02]  /*5970*/  SHF.L.U32 R8, R8, R9, RZ ;  /* 0x0000000908087219 */ /* 0x000fc400000006ff */
[-C--:B------:R-:W-:Y:S01]  /*5980*/  SHF.R.U32.HI R5, RZ, R9.reuse, R4 ;  /* 0x00000009ff057219 */ /* 0x080fe20000011604 */
[----:B------:R-:W-:Y:S01]  /*5990*/  IMAD.MOV.U32 R4, RZ, RZ, R15 ;  /* 0x000000ffff047224 */ /* 0x000fe200078e000f */
[----:B------:R-:W-:Y:S01]  /*59a0*/  SHF.L.U32 R22, R6, R9, RZ ;  /* 0x0000000906167219 */ /* 0x000fe200000006ff */
[----:B------:R-:W0:Y:S01]  /*59b0*/  LDC R27, c[0x0][0x638] ;  /* 0x00018e00ff1b7b82 */ /* 0x000e220000000800 */
[----:B------:R-:W-:-:S07]  /*59c0*/  LOP3.LUT R28, RZ, R8, RZ, 0x33, !PT ;  /* 0x00000008ff1c7212 */ /* 0x000fce00078e33ff */
        /* <DEDUP_REMOVED lines=12> */
.L_x_165:
[----:B------:R-:W-:Y:S01]  /*5a90*/  ISETP.NE.AND P0, PT, R2, 0x1, PT ;  /* 0x000000010200780c */ /* 0x000fe20003f05270 */
[----:B--2---:R-:W-:Y:S01]  /*5aa0*/  VIADD R7, R21, 0xffffffff ;  /* 0xffffffff15077836 */ /* 0x004fe20000000000 */
[----:B-1----:R-:W-:Y:S01]  /*5ab0*/  SHF.R.U64 R5, R4, R26, R5 ;  /* 0x0000001a04057219 */ /* 0x002fe20000001205 */
[----:B------:R-:W-:Y:S01]  /*5ac0*/  IMAD.MOV R14, RZ, RZ, -R14 ;  /* 0x000000ffff0e7224 */ /* 0x000fe200078e0a0e */
[----:B------:R-:W-:Y:S01]  /*5ad0*/  LOP3.LUT R4, R13, R28, RZ, 0xc0, !PT ;  /* 0x0000001c0d047212 */ /* 0x000fe200078ec0ff */
[----:B------:R-:W-:Y:S01]  /*5ae0*/  IMAD.MOV.U32 R8, RZ, RZ, R12 ;  /* 0x000000ffff087224 */ /* 0x000fe200078e000c */
[----:B------:R-:W-:Y:S01]  /*5af0*/  LOP3.LUT R10, R10, R7, RZ, 0xc0, !PT ;  /* 0x000000070a0a7212 */ /* 0x000fe200078ec0ff */
[----:B------:R-:W-:Y:S02]  /*5b00*/  IMAD.MOV R6, RZ, RZ, -R5 ;  /* 0x000000ffff067224 */ /* 0x000fe400078e0a05 */
[----:B------:R-:W-:-:S04]  /*5b10*/  IMAD R4, R22, R5, R4 ;  /* 0x0000000516047224 */ /* 0x000fc800078e0204 */
[----:B------:R-:W-:Y:S02]  /*5b20*/  @P0 IMAD R23, R20, R14, R3 ;  /* 0x0000000e14170224 */ /* 0x000fe400078e0203 */
[----:B0-----:R-:W-:Y:S02]  /*5b30*/  IMAD R3, R6, R27, R15 ;  /* 0x0000001b06037224 */ /* 0x001fe400078e020f */
[----:B------:R-:W-:Y:S02]  /*5b40*/  IMAD R7, R4, R29, R23 ;  /* 0x0000001d04077224 */ /* 0x000fe400078e0217 */
[----:B------:R-:W-:Y:S02]  /*5b50*/  IMAD R4, R3, R21, R10 ;  /* 0x0000001503047224 */ /* 0x000fe400078e020a */
[----:B------:R-:W-:-:S03]  /*5b60*/  IMAD.MOV.U32 R6, RZ, RZ, 0x1 ;  /* 0x00000001ff067424 */ /* 0x000fc600078e00ff */
[----:B------:R-:W-:Y:S02]  /*5b70*/  SEL R9, R4, R7, !P0 ;  /* 0x0000000704097207 */ /* 0x000fe40004000000 */
[----:B------:R-:W-:-:S07]  /*5b80*/  SEL R7, R7, R4, !P0 ;  /* 0x0000000407077207 */ /* 0x000fce0004000000 */
.L_x_163:
[----:B------:R-:W-:-:S08]  /*5b90*/  NOP ;  /* 0x0000000000007918 */ /* 0x000fd00000000000 */
[----:B------:R-:W0:-:S00]  /*5ba0*/  USETMAXREG.DEALLOC.CTAPOOL 0x28 ;  /* 0x00000028000079c8 */ /* 0x000e0000080e0500 */
[----:B0-----:R-:W-:-:S13]  /*5bb0*/  ISETP.NE.AND P0, PT, R0, RZ, PT ;  /* 0x000000ff0000720c */ /* 0x001fda0003f05270 */
[----:B------:R-:W-:Y:S05]  /*5bc0*/  @P0 EXIT ;  /* 0x000000000000094d */ /* 0x000fea0003800000 */
[----:B------:R-:W-:Y:S01]  /*5bd0*/  LOP3.LUT P0, RZ, R6, 0xff, RZ, 0xc0, !PT ;  /* 0x000000ff06ff7812 */ /* 0x000fe2000780c0ff */
[----:B------:R-:W-:Y:S02]  /*5be0*/  IMAD.MOV.U32 R0, RZ, RZ, 0x1 ;  /* 0x00000001ff007424 */ /* 0x000fe400078e00ff */
[----:B------:R-:W-:-:S10]  /*5bf0*/  IMAD.MOV.U32 R12, RZ, RZ, RZ ;  /* 0x000000ffff0c7224 */ /* 0x000fd400078e00ff */
[----:B------:R-:W-:Y:S05]  /*5c00*/  @!P0 BRA `(.L_x_166) ;  /* 0x0000000c00308947 */ /* 0x000fea0003800000 */
[----:B------:R-:W0:Y:S01]  /*5c10*/  LDC R0, c[0x0][0x28c] ;  /* 0x0000a300ff007b82 */ /* 0x000e220000000800 */
[----:B------:R-:W-:Y:S01]  /*5c20*/  ULDC UR5, c[0x0][0x600] ;  /* 0x0001800000057ab9 */ /* 0x000fe20000000800 */
[----:B------:R-:W-:Y:S01]  /*5c30*/  ULDC UR4, c[0x0][0xc] ;  /* 0x0000030000047ab9 */ /* 0x000fe20000000800 */
[----:B------:R-:W-:Y:S01]  /*5c40*/  UIADD3 UR16, UR5, -0x1, URZ ;  /* 0xffffffff05107890 */ /* 0x000fe2000fffe03f */
[C---:B------:R-:W-:Y:S01]  /*5c50*/  LOP3.LUT P2, RZ, R18.reuse, 0x7f, RZ, 0xc0, !PT ;  /* 0x0000007f12ff7812 */ /* 0x040fe2000784c0ff */
[----:B------:R-:W-:Y:S01]  /*5c60*/  ULDC UR6, c[0x0][0x658] ;  /* 0x0001960000067ab9 */ /* 0x000fe20000000800 */
[----:B------:R-:W-:Y:S01]  /*5c70*/  ULDC UR5, c[0x0][0x10] ;  /* 0x0000040000057ab9 */ /* 0x000fe20000000800 */
[----:B------:R-:W-:Y:S01]  /*5c80*/  UMOV UR7, 0xffffffff ;  /* 0xffffffff00077882 */ /* 0x000fe20000000000 */
[----:B------:R-:W-:Y:S01]  /*5c90*/  UMOV UR8, 0x1 ;  /* 0x0000000100087882 */ /* 0x000fe20000000000 */
[----:B------:R-:W-:Y:S01]  /*5ca0*/  UIMAD.WIDE.U32 UR4, UR4, UR5, URZ ;  /* 0x00000005040472a5 */ /* 0x000fe2000f8e003f */
[----:B------:R-:W-:Y:S01]  /*5cb0*/  LOP3.LUT P0, RZ, R18, 0x1f, RZ, 0xc0, !PT ;  /* 0x0000001f12ff7812 */ /* 0x000fe2000780c0ff */
[----:B------:R-:W-:Y:S01]  /*5cc0*/  USHF.L.U32 UR7, UR7, UR6, URZ ;  /* 0x0000000607077299 */ /* 0x000fe2000800063f */
[----:B------:R-:W-:Y:S01]  /*5cd0*/  BSSY B0, `(.L_x_166) ;  /* 0x00000bf000007945 */ /* 0x000fe20003800000 */
[----:B------:R-:W-:Y:S01]  /*5ce0*/  USHF.L.U32 UR18, UR8, UR6, URZ ;  /* 0x0000000608127299 */ /* 0x000fe2000800063f */
[----:B------:R-:W-:Y:S01]  /*5cf0*/  IMAD.MOV.U32 R13, RZ, RZ, 0x1 ;  /* 0x00000001ff0d7424 */ /* 0x000fe200078e00ff */
[----:B------:R-:W-:Y:S01]  /*5d00*/  LOP3.LUT R11, R19, 0x2, RZ, 0xfc, !PT ;  /* 0x00000002130b7812 */ /* 0x000fe200078efcff */
[----:B------:R-:W-:Y:S01]  /*5d10*/  ULDC UR6, c[0x0][0x14] ;  /* 0x0000050000067ab9 */ /* 0x000fe20000000800 */
[----:B------:R-:W-:Y:S01]  /*5d20*/  PLOP3.LUT P0, PT, P0, P2, PT, 0x8a, 0x0 ;  /* 0x000000000000781c */ /* 0x000fe20000705172 */
[----:B------:R-:W-:Y:S01]  /*5d30*/  UIMAD.WIDE.U32 UR20, UR4, UR6, URZ ;  /* 0x00000006041472a5 */ /* 0x000fe2000f8e003f */
[----:B------:R-:W-:Y:S01]  /*5d40*/  IMAD.MOV.U32 R12, RZ, RZ, RZ ;  /* 0x000000ffff0c7224 */ /* 0x000fe200078e00ff */
[----:B------:R-:W-:-:S02]  /*5d50*/  UIMAD UR13, UR5, UR6, URZ ;  /* 0x00000006050d72a4 */ /* 0x000fc4000f8e023f */
[----:B------:R-:W-:Y:S01]  /*5d60*/  ULOP3.LUT UR17, URZ, UR7, URZ, 0x33, !UPT ;  /* 0x000000073f117292 */ /* 0x000fe2000f8e333f */
[----:B0-----:R-:W-:Y:S01]  /*5d70*/  VIADD R0, R0, 0x1f ;  /* 0x0000001f00007836 */ /* 0x001fe20000000000 */
[----:B------:R-:W-:Y:S01]  /*5d80*/  UIADD3 UR13, UR21, UR13, URZ ;  /* 0x0000000d150d7290 */ /* 0x000fe2000fffe03f */
[----:B------:R-:W-:-:S03]  /*5d90*/  ULDC.64 UR22, c[0x0][0x198] ;  /* 0x0000660000167ab9 */ /* 0x000fc60000000a00 */
[----:B------:R-:W-:-:S04]  /*5da0*/  SHF.R.S32.HI R3, RZ, 0x1f, R0 ;  /* 0x0000001fff037819 */ /* 0x000fc80000011400 */
[----:B------:R-:W-:Y:S01]  /*5db0*/  LEA.HI R3, R3, R0, RZ, 0x5 ;  /* 0x0000000003037211 */ /* 0x000fe200078f28ff */
[----:B------:R-:W-:-:S03]  /*5dc0*/  IMAD.MOV.U32 R0, RZ, RZ, 0x1 ;  /* 0x00000001ff007424 */ /* 0x000fc600078e00ff */
[----:B------:R-:W-:-:S05]  /*5dd0*/  SHF.R.S32.HI R3, RZ, 0x5, R3 ;  /* 0x00000005ff037819 */ /* 0x000fca0000011403 */
[----:B------:R-:W-:-:S07]  /*5de0*/  VIADD R10, R3, 0x1 ;  /* 0x00000001030a7836 */ /* 0x000fce0000000000 */
.L_x_178:
[----:B------:R-:W-:-:S03]  /*5df0*/  UMOV UR4, 0xffffffff ;  /* 0xffffffff00047882 */ /* 0x000fc60000000000 */
[----:B------:R-:W-:Y:S05]  /*5e00*/  BRA.DIV UR4, `(.L_x_167) ;  /* 0x0000000e04747947 */ /* 0x000fea000b800000 */
[----:B------:R-:W-:-:S13]  /*5e10*/  ELECT P6, URZ, PT ;  /* 0x00000000003f782f */ /* 0x000fda00038c0000 */
.L_x_188:
[----:B------:R-:W0:Y:S01]  /*5e20*/  LDC R4, c[0x0][0x28c] ;  /* 0x0000a300ff047b82 */ /* 0x000e220000000800 */
[----:B------:R-:W-:Y:S01]  /*5e30*/  BSSY B1, `(.L_x_168) ;  /* 0x0000037000017945 */ /* 0x000fe20003800000 */
[----:B0-----:R-:W-:-:S13]  /*5e40*/  ISETP.LT.OR P6, PT, R4, 0x1, !P6 ;  /* 0x000000010400780c */ /* 0x001fda00077c1670 */
[----:B------:R-:W-:Y:S05]  /*5e50*/  @P6 BRA `(.L_x_169) ;  /* 0x0000000000d06947 */ /* 0x000fea0003800000 */
[----:B------:R-:W-:Y:S02]  /*5e60*/  IMAD.SHL.U32 R15, R9, 0x40, RZ ;  /* 0x00000040090f7824 */ /* 0x000fe400078e00ff */
[----:B------:R-:W-:Y:S02]  /*5e70*/  IMAD.SHL.U32 R18, R7, 0x100, RZ ;  /* 0x0000010007127824 */ /* 0x000fe400078e00ff */
[----:B------:R-:W-:Y:S02]  /*5e80*/  IMAD.MOV.U32 R20, RZ, RZ, RZ ;  /* 0x000000ffff147224 */ /* 0x000fe400078e00ff */
[----:B------:R-:W-:Y:S02]  /*5e90*/  IMAD.MOV.U32 R4, RZ, RZ, R10 ;  /* 0x000000ffff047224 */ /* 0x000fe400078e000a */
[----:B------:R-:W-:Y:S02]  /*5ea0*/  IMAD.MOV.U32 R5, RZ, RZ, R0 ;  /* 0x000000ffff057224 */ /* 0x000fe400078e0000 */
[----:B------:R-:W-:-:S07]  /*5eb0*/  IMAD.MOV.U32 R6, RZ, RZ, R12 ;  /* 0x000000ffff067224 */ /* 0x000fce00078e000c */
.L_x_173:
[----:B------:R-:W0:Y:S01]  /*5ec0*/  S2R R14, SR_CgaCtaId ;  /* 0x00000000000e7919 */ /* 0x000e220000008800 */
[----:B------:R-:W-:Y:S01]  /*5ed0*/  MOV R7, 0x400 ;  /* 0x0000040000077802 */ /* 0x000fe20000000f00 */
[----:B------:R-:W1:Y:S03]  /*5ee0*/  @!P2 LDC R9, c[0x0][0x500] ;  /* 0x00014000ff09ab82 */ /* 0x000e660000000800 */
[----:B0-----:R-:W-:Y:S02]  /*5ef0*/  LEA R21, R14, R7, 0x18 ;  /* 0x000000070e157211 */ /* 0x001fe400078ec0ff */
[----:B------:R-:W-:-:S03]  /*5f00*/  SHF.L.U32 R7, R5, 0x1f, RZ ;  /* 0x0000001f05077819 */ /* 0x000fc600000006ff */
[----:B------:R-:W-:-:S04]  /*5f10*/  IMAD R14, R6, 0x8, R21 ;  /* 0x00000008060e7824 */ /* 0x000fc800078e0215 */
[----:B------:R-:W0:Y:S02]  /*5f20*/  SYNCS.PHASECHK.TRANS64.TRYWAIT P1, [R14+URZ+0x18], R7 ;  /* 0x000018070e0075a7 */ /* 0x000e24000802017f */
[----:B01----:R-:W-:Y:S05]  /*5f30*/  @!P1 BRA `(.L_x_170) ;  /* 0x0000000c00489947 */ /* 0x003fea0003800000 */
.L_x_189:
[----:B0-----:R-:W-:Y:S01]  /*5f40*/  PRMT R7, R11, 0x9910, RZ ;  /* 0x000099100b077816 */ /* 0x001fe200000000ff */
[----:B------:R0:W-:Y:S03]  /*5f50*/  @!P2 SYNCS.ARRIVE.TRANS64 RZ, [R14+URZ], R9 ;  /* 0x000000090effa9a7 */ /* 0x0001e6000800003f */
[----:B------:R-:W-:-:S13]  /*5f60*/  ISETP.NE.AND P1, PT, R7, 0x2, PT ;  /* 0x000000020700780c */ /* 0x000fda0003f25270 */
[----:B0-----:R-:W-:Y:S05]  /*5f70*/  @P1 BRA `(.L_x_171) ;  /* 0x0000000000041947 */ /* 0x001fea0003800000 */
[----:B------:R-:W-:Y:S01]  /*5f80*/  BPT.TRAP 0x1 ;  /* 0x000000040000795c */ /* 0x000fe20000300000 */
.L_x_171:
[----:B------:R-:W-:Y:S05]  /*5f90*/  @P0 BRA `(.L_x_172) ;  /* 0x0000000000040947 */ /* 0x000fea0003800000 */
[----:B------:R-:W-:Y:S01]  /*5fa0*/  BPT.TRAP 0x1 ;  /* 0x000000040000795c */ /* 0x000fe20000300000 */
.L_x_172:
[--C-:B------:R-:W-:Y:S01]  /*5fb0*/  IMAD R7, R6, 0x2000, R21.reuse ;  /* 0x0000200006077824 */ /* 0x100fe200078e0215 */
[----:B------:R-:W-:Y:S01]  /*5fc0*/  R2UR UR9, R14 ;  /* 0x000000000e0972ca */ /* 0x000fe200000e0000 */
[----:B------:R-:W-:Y:S01]  /*5fd0*/  IMAD R21, R6, 0x800, R21 ;  /* 0x0000080006157824 */ /* 0x000fe200078e0215 */
[----:B------:R-:W-:Y:S01]  /*5fe0*/  UIADD3 UR4, UP0, UR22, 0xf0, URZ ;  /* 0x000000f016047890 */ /* 0x000fe2000ff1e03f */
[----:B------:R-:W-:Y:S01]  /*5ff0*/  VIADD R4, R4, 0xffffffff ;  /* 0xffffffff04047836 */ /* 0x000fe20000000000 */
[----:B------:R-:W-:Y:S01]  /*6000*/  R2UR UR5, R7 ;  /* 0x00000000070572ca */ /* 0x000fe200000e0000 */
[----:B------:R-:W-:Y:S01]  /*6010*/  UIADD3 UR24, UP1, UR22, 0x1f0, URZ ;  /* 0x000001f016187890 */ /* 0x000fe2000ff3e03f */
[----:B------:R-:W-:Y:S01]  /*6020*/  R2UR UR8, R21 ;  /* 0x00000000150872ca */ /* 0x000fe200000e0000 */
[----:B------:R-:W-:Y:S01]  /*6030*/  VIADD R6, R6, 0x1 ;  /* 0x0000000106067836 */ /* 0x000fe20000000000 */
[----:B------:R-:W-:Y:S01]  /*6040*/  R2UR UR11, R18 ;  /* 0x00000000120b72ca */ /* 0x000fe200000e0000 */
[----:B------:R-:W-:Y:S01]  /*6050*/  UIADD3.X UR25, URZ, UR23, URZ, UP1, !UPT ;  /* 0x000000173f197290 */ /* 0x000fe20008ffe43f */
[----:B------:R-:W-:Y:S01]  /*6060*/  R2UR UR10, R20 ;  /* 0x00000000140a72ca */ /* 0x000fe200000e0000 */
[----:B------:R-:W-:Y:S01]  /*6070*/  UMOV UR6, 0x0 ;  /* 0x0000000000067882 */ /* 0x000fe20000000000 */
[----:B------:R-:W-:Y:S01]  /*6080*/  R2UR UR12, R8 ;  /* 0x00000000080c72ca */ /* 0x000fe200000e0000 */
[----:B------:R-:W-:Y:S01]  /*6090*/  UMOV UR7, 0x10000000 ;  /* 0x1000000000077882 */ /* 0x000fe20000000000 */
[----:B------:R-:W-:Y:S01]  /*60a0*/  R2UR UR19, R15 ;  /* 0x000000000f1372ca */ /* 0x000fe200000e0000 */
[----:B------:R-:W-:Y:S01]  /*60b0*/  VIADD R20, R20, 0x20 ;  /* 0x0000002014147836 */ /* 0x000fe20000000000 */
[----:B------:R-:W-:Y:S01]  /*60c0*/  ISETP.GT.AND P3, PT, R4, 0x1, PT ;  /* 0x000000010400780c */ /* 0x000fe20003f64270 */
[----:B------:R-:W-:Y:S01]  /*60d0*/  UIADD3 UR14, UR5, 0x100, URZ ;  /* 0x00000100050e7890 */ /* 0x000fe2000fffe03f */
[----:B------:R-:W-:Y:S01]  /*60e0*/  ISETP.NE.AND P1, PT, R6, 0x3, PT ;  /* 0x000000030600780c */ /* 0x000fe20003f25270 */
[----:B------:R-:W-:-:S02]  /*60f0*/  UIADD3.X UR5, URZ, UR23, URZ, UP0, !UPT ;  /* 0x000000173f057290 */ /* 0x000fc400087fe43f */
[----:B------:R-:W-:Y:S01]  /*6100*/  UIADD3 UR15, UR8, 0x6100, URZ ;  /* 0x00006100080f7890 */ /* 0x000fe2000fffe03f */
[----:B------:R-:W-:Y:S02]  /*6110*/  SEL R14, RZ, 0x1, P1 ;  /* 0x00000001ff0e7807 */ /* 0x000fe40000800000 */
[----:B------:R-:W-:Y:S01]  /*6120*/  UMOV UR8, UR14 ;  /* 0x0000000e00087c82 */ /* 0x000fe20008000000 */
[----:B------:R-:W-:Y:S02]  /*6130*/  SEL R6, R6, RZ, P1 ;  /* 0x000000ff06067207 */ /* 0x000fe40000800000 */
[----:B------:R-:W-:Y:S01]  /*6140*/  LOP3.LUT R5, R5, R14, RZ, 0x3c, !PT ;  /* 0x0000000e05057212 */ /* 0x000fe200078e3cff */
[----:B------:R0:W-:Y:S02]  /*6150*/  UTMALDG.3D [UR8], [UR4], desc[UR6] ;  /* 0x00000608040075b4 */ /* 0x0001e40008011000 */
[----:B0-----:R-:W-:Y:S01]  /*6160*/  UMOV UR8, UR15 ;  /* 0x0000000f00087c82 */ /* 0x001fe20008000000 */
[----:B------:R-:W-:-:S02]  /*6170*/  UMOV UR11, UR19 ;  /* 0x00000013000b7c82 */ /* 0x000fc40008000000 */
[----:B------:R0:W-:Y:S02]  /*6180*/  UTMALDG.3D [UR8], [UR24], desc[UR6] ;  /* 0x00000608180075b4 */ /* 0x0001e40008011000 */
[----:B0-----:R-:W-:Y:S05]  /*6190*/  @P3 BRA `(.L_x_173) ;  /* 0xfffffffc00483947 */ /* 0x001fea000383ffff */
.L_x_169:
[----:B------:R-:W-:Y:S05]  /*61a0*/  BSYNC B1 ;  /* 0x0000000000017941 */ /* 0x000fea0003800000 */
.L_x_168:
[----:B------:R-:W-:Y:S01]  /*61b0*/  LOP3.LUT P3, RZ, R13, 0xff, RZ, 0xc0, !PT ;  /* 0x000000ff0dff7812 */ /* 0x000fe2000786c0ff */
[----:B------:R-:W-:Y:S01]  /*61c0*/  IMAD.IADD R12, R3, 0x1, R12 ;  /* 0x00000001030c7824 */ /* 0x000fe200078e020c */
[----:B------:R-:W-:Y:S01]  /*61d0*/  IADD3 R16, P4, R16, UR20, RZ ;  /* 0x0000001410107c10 */ /* 0x000fe2000ff9e0ff */
[----:B------:R-:W-:Y:S01]  /*61e0*/  ULDC.64 UR4, c[0x0][0x650] ;  /* 0x0001940000047ab9 */ /* 0x000fe20000000a00 */
[----:B------:R-:W-:Y:S01]  /*61f0*/  BSSY B1, `(.L_x_174) ;  /* 0x000006a000017945 */ /* 0x000fe20003800000 */
[----:B------:R-:W-:Y:S01]  /*6200*/  IMAD.MOV.U32 R9, RZ, RZ, -0x1 ;  /* 0xffffffffff097424 */ /* 0x000fe200078e00ff */
[----:B------:R-:W-:Y:S01]  /*6210*/  ISETP.GT.U32.AND P1, PT, R12, 0x2, PT ;  /* 0x000000020c00780c */ /* 0x000fe20003f24070 */
[----:B------:R-:W-:Y:S01]  /*6220*/  IMAD.MOV.U32 R8, RZ, RZ, -0x1 ;  /* 0xffffffffff087424 */ /* 0x000fe200078e00ff */
[----:B------:R-:W-:Y:S02]  /*6230*/  IADD3.X R17, R17, UR13, RZ, P4, !PT ;  /* 0x0000000d11117c10 */ /* 0x000fe4000a7fe4ff */
[----:B------:R-:W-:-:S02]  /*6240*/  ISETP.LT.U32.AND P1, PT, R3, 0x3, P1 ;  /* 0x000000030300780c */ /* 0x000fc40000f21070 */
[----:B------:R-:W-:Y:S01]  /*6250*/  PRMT R13, RZ, 0x7610, R13 ;  /* 0x00007610ff0d7816 */ /* 0x000fe2000000000d */
[----:B------:R-:W0:Y:S01]  /*6260*/  @P3 S2R R5, SR_CgaCtaId ;  /* 0x0000000000053919 */ /* 0x000e220000008800 */
[----:B------:R-:W-:-:S04]  /*6270*/  @P3 MOV R4, 0x400 ;  /* 0x0000040000043802 */ /* 0x000fc80000000f00 */
[----:B0-----:R-:W-:Y:S01]  /*6280*/  @P3 LEA R6, R5, R4, 0x18 ;  /* 0x0000000405063211 */ /* 0x001fe200078ec0ff */
[----:B------:R-:W-:-:S03]  /*6290*/  IMAD.WIDE.U32 R4, R12, -0x55555555, RZ ;  /* 0xaaaaaaab0c047825 */ /* 0x000fc600078e00ff */
[----:B------:R0:W-:Y:S01]  /*62a0*/  @P3 SYNCS.ARRIVE.TRANS64.A1T0 RZ, [R6+URZ+0x48], RZ ;  /* 0x000048ff06ff39a7 */ /* 0x0001e2000810003f */
[----:B------:R-:W-:Y:S02]  /*62b0*/  ISETP.GE.U32.AND P3, PT, R3, 0x3, PT ;  /* 0x000000030300780c */ /* 0x000fe40003f66070 */
[----:B------:R-:W-:Y:S02]  /*62c0*/  SHF.R.U32.HI R7, RZ, 0x1, R5 ;  /* 0x00000001ff077819 */ /* 0x000fe40000011605 */
[----:B------:R-:W-:Y:S02]  /*62d0*/  SEL R5, RZ, 0x1, !P1 ;  /* 0x00000001ff057807 */ /* 0x000fe40004800000 */
[----:B------:R-:W-:Y:S01]  /*62e0*/  ISETP.GE.U32.AND P1, PT, R16, UR4, PT ;  /* 0x0000000410007c0c */ /* 0x000fe2000bf26070 */
[----:B------:R-:W-:Y:S01]  /*62f0*/  IMAD R12, R7, -0x3, R12 ;  /* 0xfffffffd070c7824 */ /* 0x000fe200078e020c */
[----:B------:R-:W-:Y:S02]  /*6300*/  LOP3.LUT R0, R0, R5, RZ, 0x3c, !PT ;  /* 0x0000000500007212 */ /* 0x000fe400078e3cff */
[----:B------:R-:W-:-:S02]  /*6310*/  ISETP.GE.U32.AND.EX P1, PT, R17, UR5, PT, P1 ;  /* 0x0000000511007c0c */ /* 0x000fc4000bf26110 */
[----:B------:R-:W-:Y:S02]  /*6320*/  PRMT R4, RZ, 0x7610, R4 ;  /* 0x00007610ff047816 */ /* 0x000fe40000000004 */
[----:B------:R-:W-:Y:S01]  /*6330*/  @P3 LOP3.LUT R0, R0, 0x1, R7, 0x78, !PT ;  /* 0x0000000100003812 */ /* 0x000fe200078e7807 */
[----:B------:R-:W-:-:S08]  /*6340*/  IMAD.MOV.U32 R7, RZ, RZ, -0x1 ;  /* 0xffffffffff077424 */ /* 0x000fd000078e00ff */
[----:B0-----:R-:W-:Y:S05]  /*6350*/  @P1 BRA `(.L_x_175) ;  /* 0x00000004004c1947 */ /* 0x001fea0003800000 */
[----:B------:R-:W-:Y:S01]  /*6360*/  ULDC.64 UR4, c[0x0][0x628] ;  /* 0x00018a0000047ab9 */ /* 0x000fe20000000a00 */
[----:B------:R-:W0:Y:S01]  /*6370*/  S2R R15, SR_CTAID.X ;  /* 0x00000000000f7919 */ /* 0x000e220000002500 */
[----:B------:R-:W-:Y:S01]  /*6380*/  ISETP.NE.U32.AND P1, PT, RZ, UR4, PT ;  /* 0x00000004ff007c0c */ /* 0x000fe2000bf25070 */
[----:B------:R-:W-:Y:S01]  /*6390*/  ULDC UR7, c[0x0][0x630] ;  /* 0x00018c0000077ab9 */ /* 0x000fe20000000800 */
[----:B------:R-:W-:Y:S01]  /*63a0*/  IMAD.MOV.U32 R4, RZ, RZ, R16 ;  /* 0x000000ffff047224 */ /* 0x000fe200078e0010 */
[----:B------:R-:W1:Y:S01]  /*63b0*/  S2R R14, SR_CTAID.Y ;  /* 0x00000000000e7919 */ /* 0x000e620000002600 */
[----:B------:R-:W-:Y:S01]  /*63c0*/  ISETP.NE.AND.EX P1, PT, RZ, UR5, PT, P1 ;  /* 0x00000005ff007c0c */ /* 0x000fe2000bf25310 */
[----:B------:R-:W-:-:S12]  /*63d0*/  IMAD.MOV.U32 R5, RZ, RZ, R17 ;  /* 0x000000ffff057224 */ /* 0x000fd800078e0011 */
[----:B------:R-:W-:Y:S05]  /*63e0*/  @!P1 BRA `(.L_x_176) ;  /* 0x0000000000289947 */ /* 0x000fea0003800000 */
[----:B------:R-:W-:Y:S02]  /*63f0*/  ULDC UR6, c[0x0][0x634] ;  /* 0x00018d0000067ab9 */ /* 0x000fe40000000800 */
[----:B------:R-:W-:-:S05]  /*6400*/  IADD3 R9, P1, R16, UR6, RZ ;  /* 0x0000000610097c10 */ /* 0x000fca000ff3e0ff */
[----:B------:R-:W-:-:S04]  /*6410*/  IMAD.X R21, RZ, RZ, R17, P1 ;  /* 0x000000ffff157224 */ /* 0x000fc800008e0611 */
[----:B------:R-:W-:-:S04]  /*6420*/  IMAD.WIDE.U32 R6, R21, UR4, RZ ;  /* 0x0000000415067c25 */ /* 0x000fc8000f8e00ff */
[----:B------:R-:W-:-:S04]  /*6430*/  IMAD.WIDE.U32 R6, P1, R9, UR5, R6 ;  /* 0x0000000509067c25 */ /* 0x000fc8000f820006 */
[----:B------:R-:W-:-:S04]  /*6440*/  IMAD.WIDE.U32 R8, R9, UR4, RZ ;  /* 0x0000000409087c25 */ /* 0x000fc8000f8e00ff */
[----:B------:R-:W-:Y:S01]  /*6450*/  IMAD.X R5, RZ, RZ, RZ, P1 ;  /* 0x000000ffff057224 */ /* 0x000fe200008e06ff */
[----:B------:R-:W-:Y:S01]  /*6460*/  IADD3 RZ, P1, R9, R6, RZ ;  /* 0x0000000609ff7210 */ /* 0x000fe20007f3e0ff */
[----:B------:R-:W-:-:S04]  /*6470*/  IMAD.MOV.U32 R4, RZ, RZ, R7 ;  /* 0x000000ffff047224 */ /* 0x000fc800078e0007 */
[----:B------:R-:W-:-:S08]  /*6480*/  IMAD.WIDE.U32.X R4, R21, UR5, R4, P1 ;  /* 0x0000000515047c25 */ /* 0x000fd000088e0404 */
.L_x_176:
[--C-:B------:R-:W-:Y:S01]  /*6490*/  SHF.R.U64 R8, R4, UR7, R5.reuse ;  /* 0x0000000704087c19 */ /* 0x100fe20008001205 */
[----:B------:R-:W-:Y:S01]  /*64a0*/  ULDC.64 UR4, c[0x0][0x620] ;  /* 0x0001880000047ab9 */ /* 0x000fe20000000a00 */
[----:B------:R-:W-:Y:S01]  /*64b0*/  SHF.R.U32.HI R4, RZ, UR7, R5 ;  /* 0x00000007ff047c19 */ /* 0x000fe20008011605 */
[----:B------:R-:W2:Y:S01]  /*64c0*/  LDC R24, c[0x0][0x144] ;  /* 0x00005100ff187b82 */ /* 0x000ea20000000800 */
[----:B------:R-:W-:Y:S01]  /*64d0*/  IADD3 R7, P1, RZ, -R8, RZ ;  /* 0x80000008ff077210 */ /* 0x000fe20007f3e0ff */
[----:B------:R-:W-:Y:S01]  /*64e0*/  ULDC.64 UR8, c[0x0][0x640] ;  /* 0x0001900000087ab9 */ /* 0x000fe20000000a00 */
[----:B0-----:R-:W-:Y:S01]  /*64f0*/  I2FP.F32.U32 R9, R15 ;  /* 0x0000000f00097245 */ /* 0x001fe20000201000 */
[----:B------:R-:W-:Y:S02]  /*6500*/  ULDC UR6, c[0x0][0x608] ;  /* 0x0001820000067ab9 */ /* 0x000fe40000000800 */
[----:B------:R-:W-:Y:S01]  /*6510*/  IMAD.X R4, RZ, RZ, ~R4, P1 ;  /* 0x000000ffff047224 */ /* 0x000fe200008e0e04 */
[----:B------:R-:W-:Y:S01]  /*6520*/  ISETP.NE.U32.AND P1, PT, RZ, UR8, PT ;  /* 0x00000008ff007c0c */ /* 0x000fe2000bf25070 */
[----:B------:R-:W0:Y:S02]  /*6530*/  LDC R21, c[0x0][0x148] ;  /* 0x00005200ff157b82 */ /* 0x000e240000000800 */
[----:B------:R-:W-:Y:S01]  /*6540*/  IMAD R6, R4, UR4, RZ ;  /* 0x0000000404067c24 */ /* 0x000fe2000f8e02ff */
[----:B------:R-:W-:Y:S01]  /*6550*/  ISETP.NE.AND.EX P1, PT, RZ, UR9, PT, P1 ;  /* 0x00000009ff007c0c */ /* 0x000fe2000bf25310 */
[----:B------:R-:W-:Y:S01]  /*6560*/  IMAD.WIDE.U32 R4, R7, UR4, R16 ;  /* 0x0000000407047c25 */ /* 0x000fe2000f8e0010 */
[----:B------:R-:W-:-:S03]  /*6570*/  ULDC UR4, c[0x0][0x150] ;  /* 0x0000540000047ab9 */ /* 0x000fc60000000800 */
[----:B------:R-:W-:Y:S02]  /*6580*/  IMAD R7, R7, UR5, R6 ;  /* 0x0000000507077c24 */ /* 0x000fe4000f8e0206 */
[----:B------:R-:W-:Y:S01]  /*6590*/  FMUL R6, R9, UR4 ;  /* 0x0000000409067c20 */ /* 0x000fe20008400000 */
[----:B------:R-:W-:Y:S01]  /*65a0*/  ULDC UR4, c[0x0][0x618] ;  /* 0x0001860000047ab9 */ /* 0x000fe20000000800 */
[----:B------:R-:W-:Y:S01]  /*65b0*/  ULDC UR5, c[0x0][0x154] ;  /* 0x0000550000057ab9 */ /* 0x000fe20000000800 */
[----:B------:R-:W-:-:S03]  /*65c0*/  IMAD.IADD R5, R5, 0x1, R7 ;  /* 0x0000000105057824 */ /* 0x000fc600078e0207 */
[----:B------:R-:W3:Y:S02]  /*65d0*/  F2I.U32.TRUNC.NTZ R6, R6 ;  /* 0x0000000600067305 */ /* 0x000ee4000020f000 */
[----:B------:R-:W-:Y:S02]  /*65e0*/  SHF.R.U64 R9, R4, UR4, R5 ;  /* 0x0000000404097c19 */ /* 0x000fe40008001205 */
[----:B-1----:R-:W-:-:S05]  /*65f0*/  I2FP.F32.U32 R4, R14 ;  /* 0x0000000e00047245 */ /* 0x002fca0000201000 */
[----:B------:R-:W-:Y:S01]  /*6600*/  FMUL R22, R4, UR5 ;  /* 0x0000000504167c20 */ /* 0x000fe20008400000 */
[----:B------:R-:W-:Y:S01]  /*6610*/  SHF.R.U32.HI R4, RZ, UR4, R5 ;  /* 0x00000004ff047c19 */ /* 0x000fe20008011605 */
[----:B------:R-:W-:-:S03]  /*6620*/  ULDC UR4, c[0x0][0x658] ;  /* 0x0001960000047ab9 */ /* 0x000fc60000000800 */
[--C-:B------:R-:W-:Y:S01]  /*6630*/  SHF.R.U64 R20, R9, UR6, R4.reuse ;  /* 0x0000000609147c19 */ /* 0x100fe20008001204 */
[----:B------:R-:W1:Y:S01]  /*6640*/  F2I.U32.TRUNC.NTZ R22, R22 ;  /* 0x0000001600167305 */ /* 0x000e62000020f000 */
[----:B------:R-:W-:Y:S01]  /*6650*/  SHF.R.U32.HI R5, RZ, UR6, R4 ;  /* 0x00000006ff057c19 */ /* 0x000fe20008011604 */
[----:B---3--:R-:W-:-:S03]  /*6660*/  IMAD.MOV R6, RZ, RZ, -R6 ;  /* 0x000000ffff067224 */ /* 0x008fc600078e0a06 */
[----:B------:R-:W-:Y:S01]  /*6670*/  SHF.R.U64 R18, R20, UR4, R5 ;  /* 0x0000000414127c19 */ /* 0x000fe20008001205 */
[----:B--2---:R-:W-:Y:S01]  /*6680*/  IMAD R15, R24, R6, R15 ;  /* 0x00000006180f7224 */ /* 0x004fe200078e020f */
[----:B------:R-:W-:-:S03]  /*6690*/  SHF.R.U32.HI R23, RZ, UR4, R5 ;  /* 0x00000004ff177c19 */ /* 0x000fc60008011605 */
[----:B------:R-:W-:Y:S02]  /*66a0*/  IMAD.MOV.U32 R4, RZ, RZ, R18 ;  /* 0x000000ffff047224 */ /* 0x000fe400078e0012 */
[----:B------:R-:W-:Y:S01]  /*66b0*/  IMAD.MOV.U32 R5, RZ, RZ, R23 ;  /* 0x000000ffff057224 */ /* 0x000fe200078e0017 */
[----:B-1----:R-:W-:Y:S06]  /*66c0*/  @!P1 BRA `(.L_x_177) ;  /* 0x0000000000289947 */ /* 0x002fec0003800000 */
[----:B------:R-:W-:Y:S02]  /*66d0*/  ULDC UR4, c[0x0][0x64c] ;  /* 0x0001930000047ab9 */ /* 0x000fe40000000800 */
[----:B------:R-:W-:-:S05]  /*66e0*/  IADD3 R5, P1, R18, UR4, RZ ;  /* 0x0000000412057c10 */ /* 0x000fca000ff3e0ff */
[----:B------:R-:W-:-:S04]  /*66f0*/  IMAD.X R23, RZ, RZ, R23, P1 ;  /* 0x000000ffff177224 */ /* 0x000fc800008e0617 */
[----:B------:R-:W-:-:S04]  /*6700*/  IMAD.WIDE.U32 R6, R23, UR8, RZ ;  /* 0x0000000817067c25 */ /* 0x000fc8000f8e00ff */
[----:B------:R-:W-:-:S04]  /*6710*/  IMAD.WIDE.U32 R6, P1, R5, UR9, R6 ;  /* 0x0000000905067c25 */ /* 0x000fc8000f820006 */
[----:B------:R-:W-:-:S04]  /*6720*/  IMAD.WIDE.U32 R4, R5, UR8, RZ ;  /* 0x0000000805047c25 */ /* 0x000fc8000f8e00ff */
[----:B------:R-:W-:Y:S01]  /*6730*/  IMAD.MOV.U32 R4, RZ, RZ, R7 ;  /* 0x000000ffff047224 */ /* 0x000fe200078e0007 */
[----:B------:R-:W-:Y:S01]  /*6740*/  IADD3 RZ, P3, R5, R6, RZ ;  /* 0x0000000605ff7210 */ /* 0x000fe20007f7e0ff */
[----:B------:R-:W-:-:S04]  /*6750*/  IMAD.X R5, RZ, RZ, RZ, P1 ;  /* 0x000000ffff057224 */ /* 0x000fc800008e06ff */
[----:B------:R-:W-:-:S08]  /*6760*/  IMAD.WIDE.U32.X R4, R23, UR9, R4, P3 ;  /* 0x0000000917047c25 */ /* 0x000fd000098e0404 */
.L_x_177:
[----:B------:R-:W-:Y:S01]  /*6770*/  ISETP.NE.AND P1, PT, R2, 0x1, PT ;  /* 0x000000010200780c */ /* 0x000fe20003f25270 */
[----:B------:R-:W-:Y:S01]  /*6780*/  ULDC UR4, c[0x0][0x648] ;  /* 0x0001920000047ab9 */ /* 0x000fe20000000800 */
[----:B------:R-:W-:Y:S01]  /*6790*/  LOP3.LUT R20, R20, UR17, RZ, 0xc0, !PT ;  /* 0x0000001114147c12 */ /* 0x000fe2000f8ec0ff */
[----:B------:R-:W-:Y:S01]  /*67a0*/  IMAD.MOV R22, RZ, RZ, -R22 ;  /* 0x000000ffff167224 */ /* 0x000fe200078e0a16 */
[----:B------:R-:W-:Y:S01]  /*67b0*/  SHF.R.U64 R5, R4, UR4, R5 ;  /* 0x0000000404057c19 */ /* 0x000fe20008001205 */
[----:B------:R-:W-:Y:S01]  /*67c0*/  ULDC UR4, c[0x0][0x638] ;  /* 0x00018e0000047ab9 */ /* 0x000fe20000000800 */
[----:B------:R-:W-:Y:S01]  /*67d0*/  LOP3.LUT R9, R9, UR16, RZ, 0xc0, !PT ;  /* 0x0000001009097c12 */ /* 0x000fe2000f8ec0ff */
[----:B------:R-:W-:Y:S01]  /*67e0*/  ULDC UR5, c[0x0][0x610] ;  /* 0x0001840000057ab9 */ /* 0x000fe20000000800 */
[----:B------:R-:W-:Y:S02]  /*67f0*/  IMAD.MOV.U32 R4, RZ, RZ, 0x1 ;  /* 0x00000001ff047424 */ /* 0x000fe400078e00ff */
[----:B------:R-:W-:-:S02]  /*6800*/  IMAD.MOV R7, RZ, RZ, -R5 ;  /* 0x000000ffff077224 */ /* 0x000fc400078e0a05 */
[----:B------:R-:W-:Y:S02]  /*6810*/  IMAD R20, R5, UR18, R20 ;  /* 0x0000001205147c24 */ /* 0x000fe4000f8e0214 */
[----:B0-----:R-:W-:Y:S02]  /*6820*/  @P1 IMAD R15, R21, R22, R14 ;  /* 0x00000016150f1224 */ /* 0x001fe400078e020e */
[----:B------:R-:W-:Y:S01]  /*6830*/  IMAD R18, R7, UR4, R18 ;  /* 0x0000000407127c24 */ /* 0x000fe2000f8e0212 */
[----:B------:R-:W-:Y:S01]  /*6840*/  ULDC UR4, c[0x0][0x600] ;  /* 0x0001800000047ab9 */ /* 0x000fe20000000800 */
[----:B------:R-:W-:Y:S02]  /*6850*/  IMAD R15, R20, UR5, R15 ;  /* 0x00000005140f7c24 */ /* 0x000fe4000f8e020f */
[----:B------:R-:W-:-:S05]  /*6860*/  IMAD R18, R18, UR4, R9 ;  /* 0x0000000412127c24 */ /* 0x000fca000f8e0209 */
[----:B------:R-:W-:Y:S02]  /*6870*/  SEL R9, R18, R15, !P1 ;  /* 0x0000000f12097207 */ /* 0x000fe40004800000 */
[----:B------:R-:W-:-:S07]  /*6880*/  SEL R7, R15, R18, !P1 ;  /* 0x000000120f077207 */ /* 0x000fce0004800000 */
.L_x_175:
[----:B------:R-:W-:Y:S05]  /*6890*/  BSYNC B1 ;  /* 0x0000000000017941 */ /* 0x000fea0003800000 */
.L_x_174:
[----:B------:R-:W-:-:S13]  /*68a0*/  LOP3.LUT P1, RZ, R4, 0xff, RZ, 0xc0, !PT ;  /* 0x000000ff04ff7812 */ /* 0x000fda000782c0ff */
[----:B------:R-:W-:Y:S05]  /*68b0*/  @P1 BRA `(.L_x_178) ;  /* 0xfffffff4004c1947 */ /* 0x000fea000383ffff */
[----:B------:R-:W-:Y:S05]  /*68c0*/  BSYNC B0 ;  /* 0x0000000000007941 */ /* 0x000fea0003800000 */
.L_x_166:
[----:B------:R-:W-:-:S03]  /*68d0*/  UMOV UR4, 0xffffffff ;  /* 0xffffffff00047882 */ /* 0x000fc60000000000 */
[----:B------:R-:W-:Y:S05]  /*68e0*/  BRA.DIV UR4, `(.L_x_179) ;  /* 0x0000000204f07947 */ /* 0x000fea000b800000 */
[----:B------:R-:W-:-:S13]  /*68f0*/  ELECT P6, URZ, PT ;  /* 0x00000000003f782f */ /* 0x000fda00038c0000 */
.L_x_192:
[----:B------:R-:W-:Y:S04]  /*6900*/  BSSY B0, `(.L_x_180) ;  /* 0x0000022000007945 */ /* 0x000fe80003800000 */
[----:B------:R-:W-:Y:S05]  /*6910*/  @!P6 BRA `(.L_x_181) ;  /* 0x000000000080e947 */ /* 0x000fea0003800000 */
[----:B------:R-:W-:-:S04]  /*6920*/  LOP3.LUT R19, R19, 0x2, RZ, 0xfc, !PT ;  /* 0x0000000213137812 */ /* 0x000fc800078efcff */
[----:B------:R-:W-:-:S13]  /*6930*/  ISETP.NE.AND P0, PT, R19, 0x3, PT ;  /* 0x000000031300780c */ /* 0x000fda0003f05270 */
[----:B------:R-:W-:Y:S05]  /*6940*/  @!P0 BRA `(.L_x_182) ;  /* 0x0000000000048947 */ /* 0x000fea0003800000 */
[----:B------:R-:W-:Y:S01]  /*6950*/  BPT.TRAP 0x1 ;  /* 0x000000040000795c */ /* 0x000fe20000300000 */
.L_x_182:
[----:B------:R-:W0:Y:S01]  /*6960*/  S2R R3, SR_CgaCtaId ;  /* 0x0000000000037919 */ /* 0x000e220000008800 */
[----:B------:R-:W-:-:S04]  /*6970*/  MOV R2, 0x400 ;  /* 0x0000040000027802 */ /* 0x000fc80000000f00 */
[----:B0-----:R-:W-:Y:S02]  /*6980*/  LEA R3, R3, R2, 0x18 ;  /* 0x0000000203037211 */ /* 0x001fe400078ec0ff */
[----:B------:R-:W-:-:S03]  /*6990*/  SHF.L.U32 R2, R0, 0x1f, RZ ;  /* 0x0000001f00027819 */ /* 0x000fc600000006ff */
[----:B------:R-:W-:-:S04]  /*69a0*/  VIADD R3, R3, 0x18 ;  /* 0x0000001803037836 */ /* 0x000fc80000000000 */
[C---:B------:R-:W-:Y:S02]  /*69b0*/  IMAD R7, R12.reuse, 0x8, R3 ;  /* 0x000000080c077824 */ /* 0x040fe400078e0203 */
[----:B------:R-:W-:Y:S02]  /*69c0*/  VIADD R12, R12, 0x1 ;  /* 0x000000010c0c7836 */ /* 0x000fe40000000000 */
[----:B------:R-:W0:Y:S03]  /*69d0*/  SYNCS.PHASECHK.TRANS64.TRYWAIT P0, [R7+URZ], R2 ;  /* 0x00000002070075a7 */ /* 0x000e26000800017f */
[----:B------:R-:W-:-:S04]  /*69e0*/  ISETP.NE.AND P1, PT, R12, 0x3, PT ;  /* 0x000000030c00780c */ /* 0x000fc80003f25270 */
[----:B------:R-:W-:Y:S02]  /*69f0*/  SEL R5, RZ, 0x1, P1 ;  /* 0x00000001ff057807 */ /* 0x000fe40000800000 */
[----:B------:R-:W-:Y:S02]  /*6a00*/  SEL R12, R12, RZ, P1 ;  /* 0x000000ff0c0c7207 */ /* 0x000fe40000800000 */
[----:B------:R-:W-:-:S03]  /*6a10*/  LOP3.LUT R5, R0, R5, RZ, 0x3c, !PT ;  /* 0x0000000500057212 */ /* 0x000fc600078e3cff */
[----:B------:R-:W-:Y:S01]  /*6a20*/  IMAD R9, R12, 0x8, R3 ;  /* 0x000000080c097824 */ /* 0x000fe200078e0203 */
[----:B------:R-:W-:Y:S01]  /*6a30*/  SHF.L.U32 R4, R5, 0x1f, RZ ;  /* 0x0000001f05047819 */ /* 0x000fe200000006ff */
[----:B0-----:R-:W-:Y:S06]  /*6a40*/  @!P0 BRA `(.L_x_183) ;  /* 0x0000000000b88947 */ /* 0x001fec0003800000 */
.L_x_193:
[----:B------:R-:W1:Y:S01]  /*6a50*/  SYNCS.PHASECHK.TRANS64.TRYWAIT P0, [R9+URZ], R4 ;  /* 0x00000004090075a7 */ /* 0x000e62000800017f */
[----:B------:R-:W-:-:S05]  /*6a60*/  VIADD R0, R12, 0x1 ;  /* 0x000000010c007836 */ /* 0x000fca0000000000 */
[----:B------:R-:W-:-:S04]  /*6a70*/  ISETP.NE.AND P1, PT, R0, 0x3, PT ;  /* 0x000000030000780c */ /* 0x000fc80003f25270 */
[----:B0-----:R-:W-:Y:S02]  /*6a80*/  SEL R2, RZ, 0x1, P1 ;  /* 0x00000001ff027807 */ /* 0x001fe40000800000 */
[----:B------:R-:W-:Y:S02]  /*6a90*/  SEL R0, R0, RZ, P1 ;  /* 0x000000ff00007207 */ /* 0x000fe40000800000 */
[----:B------:R-:W-:Y:S01]  /*6aa0*/  LOP3.LUT R2, R5, R2, RZ, 0x3c, !PT ;  /* 0x0000000205027212 */ /* 0x000fe200078e3cff */
[----:B-1----:R-:W-:Y:S06]  /*6ab0*/  @!P0 BRA `(.L_x_184) ;  /* 0x0000000000b08947 */ /* 0x002fec0003800000 */
.L_x_194:
[----:B------:R-:W-:Y:S01]  /*6ac0*/  IMAD R3, R0, 0x8, R3 ;  /* 0x0000000800037824 */ /* 0x000fe200078e0203 */
[----:B------:R-:W-:-:S07]  /*6ad0*/  SHF.L.U32 R0, R2, 0x1f, RZ ;  /* 0x0000001f02007819 */ /* 0x000fce00000006ff */
.L_x_185:
[----:B-1----:R1:W2:Y:S02]  /*6ae0*/  SYNCS.PHASECHK.TRANS64.TRYWAIT P0, [R3+URZ], R0 ;  /* 0x00000000030075a7 */ /* 0x0022a4000800017f */
[----:B--2---:R-:W-:Y:S05]  /*6af0*/  @!P0 NANOSLEEP.SYNCS 0x989680 ;  /* 0x009896800000895d */ /* 0x004fea0003900000 */
[----:B------:R-:W2:Y:S02]  /*6b00*/  @!P0 SYNCS.PHASECHK.TRANS64 P0, [R3+URZ], R0 ;  /* 0x00000000030085a7 */ /* 0x000ea4000800007f */
[----:B--2---:R-:W-:Y:S05]  /*6b10*/  @!P0 BRA `(.L_x_185) ;  /* 0xfffffffc00f08947 */ /* 0x004fea000383ffff */
.L_x_181:
[----:B------:R-:W-:Y:S05]  /*6b20*/  BSYNC B0 ;  /* 0x0000000000007941 */ /* 0x000fea0003800000 */
.L_x_180:
[----:B------:R-:W-:Y:S05]  /*6b30*/  EXIT ;  /* 0x000000000000794d */ /* 0x000fea0003800000 */
.L_x_17:
[----:B---3--:R3:W4:Y:S02]  /*6b40*/  SYNCS.PHASECHK.TRANS64.TRYWAIT P1, [R3+URZ], R0 ;  /* 0x00000000030075a7 */ /* 0x008724000802017f */
[----:B----4-:R-:W-:Y:S05]  /*6b50*/  @!P1 NANOSLEEP.SYNCS 0x989680 ;  /* 0x009896800000995d */ /* 0x010fea0003900000 */
[----:B------:R-:W4:Y:S02]  /*6b60*/  @!P1 SYNCS.PHASECHK.TRANS64 P1, [R3+URZ], R0 ;  /* 0x00000000030095a7 */ /* 0x000f24000802007f */
[----:B----4-:R-:W-:Y:S05]  /*6b70*/  @!P1 BRA `(.L_x_17) ;  /* 0xfffffffc00f09947 */ /* 0x010fea000383ffff */
[----:B------:R-:W-:Y:S05]  /*6b80*/  BRA `(.L_x_16) ;  /* 0xffffffa400ac7947 */ /* 0x000fea000383ffff */
.L_x_22:
[----:B-1----:R1:W2:Y:S02]  /*6b90*/  SYNCS.PHASECHK.TRANS64.TRYWAIT P1, [R5+URZ], R4 ;  /* 0x00000004050075a7 */ /* 0x0022a4000802017f */
[----:B--2---:R-:W-:Y:S05]  /*6ba0*/  @!P1 NANOSLEEP.SYNCS 0x989680 ;  /* 0x009896800000995d */ /* 0x004fea0003900000 */
[----:B------:R-:W2:Y:S02]  /*6bb0*/  @!P1 SYNCS.PHASECHK.TRANS64 P1, [R5+URZ], R4 ;  /* 0x00000004050095a7 */ /* 0x000ea4000802007f */
[----:B--2---:R-:W-:Y:S05]  /*6bc0*/  @!P1 BRA `(.L_x_22) ;  /* 0xfffffffc00f09947 */ /* 0x004fea000383ffff */
[----:B------:R-:W-:Y:S05]  /*6bd0*/  BRA `(.L_x_21) ;  /* 0xffffffa800547947 */ /* 0x000fea000383ffff */
.L_x_167:
[----:B------:R-:W-:Y:S01]  /*6be0*/  BSSY B1, `(.L_x_186) ;  /* 0x0000006000017945 */ /* 0x000fe20003800000 */
[----:B------:R-:W-:-:S07]  /*6bf0*/  IMAD.MOV.U32 R15, RZ, RZ, -0x1 ;  /* 0xffffffffff0f7424 */ /* 0x000fce00078e00ff */
[----:B------:R-:W-:Y:S05]  /*6c00*/  WARPSYNC.COLLECTIVE R15, `(.L_x_187) ;  /* 0x000000000f0c7348 */ /* 0x000fea0003c00000 */
[----:B------:R-:W-:Y:S02]  /*6c10*/  ELECT P6, UR62, PT ;  /* 0x00000000003e782f */ /* 0x000fe400038c0000 */
[----:B------:R-:W-:Y:S01]  /*6c20*/  MOV R14, UR62 ;  /* 0x0000003e000e7c02 */ /* 0x000fe20008000f00 */
[----:B------:R-:W-:Y:S10]  /*6c30*/  ENDCOLLECTIVE ;  /* 0x000000000000791b */ /* 0x000ff40003800000 */
.L_x_187:
[----:B------:R-:W-:Y:S05]  /*6c40*/  BSYNC B1 ;  /* 0x0000000000017941 */ /* 0x000fea0003800000 */
.L_x_186:
[----:B------:R-:W-:Y:S05]  /*6c50*/  BRA `(.L_x_188) ;  /* 0xfffffff000707947 */ /* 0x000fea000383ffff */
.L_x_170:
[----:B0-----:R0:W1:Y:S02]  /*6c60*/  SYNCS.PHASECHK.TRANS64.TRYWAIT P1, [R14+URZ+0x18], R7 ;  /* 0x000018070e0075a7 */ /* 0x001064000802017f */
[----:B-1----:R-:W-:Y:S05]  /*6c70*/  @!P1 NANOSLEEP.SYNCS 0x989680 ;  /* 0x009896800000995d */ /* 0x002fea0003900000 */
[----:B------:R-:W1:Y:S02]  /*6c80*/  @!P1 SYNCS.PHASECHK.TRANS64 P1, [R14+URZ+0x18], R7 ;  /* 0x000018070e0095a7 */ /* 0x000e64000802007f */
[----:B-1----:R-:W-:Y:S05]  /*6c90*/  @!P1 BRA `(.L_x_170) ;  /* 0xfffffffc00f09947 */ /* 0x002fea000383ffff */
[----:B------:R-:W-:Y:S05]  /*6ca0*/  BRA `(.L_x_189) ;  /* 0xfffffff000a47947 */ /* 0x000fea000383ffff */
.L_x_179:
[----:B------:R-:W-:Y:S01]  /*6cb0*/  BSSY B0, `(.L_x_190) ;  /* 0x0000006000007945 */ /* 0x000fe20003800000 */
[----:B------:R-:W-:-:S07]  /*6cc0*/  IMAD.MOV.U32 R15, RZ, RZ, -0x1 ;  /* 0xffffffffff0f7424 */ /* 0x000fce00078e00ff */
[----:B------:R-:W-:Y:S05]  /*6cd0*/  WARPSYNC.COLLECTIVE R15, `(.L_x_191) ;  /* 0x000000000f0c7348 */ /* 0x000fea0003c00000 */
[----:B------:R-:W-:Y:S02]  /*6ce0*/  ELECT P6, UR62, PT ;  /* 0x00000000003e782f */ /* 0x000fe400038c0000 */
[----:B------:R-:W-:Y:S01]  /*6cf0*/  MOV R14, UR62 ;  /* 0x0000003e000e7c02 */ /* 0x000fe20008000f00 */
[----:B------:R-:W-:Y:S10]  /*6d00*/  ENDCOLLECTIVE ;  /* 0x000000000000791b */ /* 0x000ff40003800000 */
.L_x_191:
[----:B------:R-:W-:Y:S05]  /*6d10*/  BSYNC B0 ;  /* 0x0000000000007941 */ /* 0x000fea0003800000 */
.L_x_190:
[----:B------:R-:W-:Y:S05]  /*6d20*/  BRA `(.L_x_192) ;  /* 0xfffffff800f47947 */ /* 0x000fea000383ffff */
.L_x_183:
[----:B0-----:R0:W1:Y:S02]  /*6d30*/  SYNCS.PHASECHK.TRANS64.TRYWAIT P0, [R7+URZ], R2 ;  /* 0x00000002070075a7 */ /* 0x001064000800017f */
[----:B-1----:R-:W-:Y:S05]  /*6d40*/  @!P0 NANOSLEEP.SYNCS 0x989680 ;  /* 0x009896800000895d */ /* 0x002fea0003900000 */
[----:B------:R-:W1:Y:S02]  /*6d50*/  @!P0 SYNCS.PHASECHK.TRANS64 P0, [R7+URZ], R2 ;  /* 0x00000002070085a7 */ /* 0x000e64000800007f */
[----:B-1----:R-:W-:Y:S05]  /*6d60*/  @!P0 BRA `(.L_x_183) ;  /* 0xfffffffc00f08947 */ /* 0x002fea000383ffff */
[----:B------:R-:W-:Y:S05]  /*6d70*/  BRA `(.L_x_193) ;  /* 0xfffffffc00347947 */ /* 0x000fea000383ffff */
.L_x_184:
[----:B0-----:R0:W1:Y:S02]  /*6d80*/  SYNCS.PHASECHK.TRANS64.TRYWAIT P0, [R9+URZ], R4 ;  /* 0x00000004090075a7 */ /* 0x001064000800017f */
[----:B-1----:R-:W-:Y:S05]  /*6d90*/  @!P0 NANOSLEEP.SYNCS 0x989680 ;  /* 0x009896800000895d */ /* 0x002fea0003900000 */
[----:B------:R-:W1:Y:S02]  /*6da0*/  @!P0 SYNCS.PHASECHK.TRANS64 P0, [R9+URZ], R4 ;  /* 0x00000004090085a7 */ /* 0x000e64000800007f */
[----:B-1----:R-:W-:Y:S05]  /*6db0*/  @!P0 BRA `(.L_x_184) ;  /* 0xfffffffc00f08947 */ /* 0x002fea000383ffff */
[----:B------:R-:W-:Y:S05]  /*6dc0*/  BRA `(.L_x_194) ;  /* 0xfffffffc003c7947 */ /* 0x000fea000383ffff */
.L_x_195:
[----:B------:R-:W-:-:S00]  /*6dd0*/  BRA `(.L_x_195) ;  /* 0xfffffffc00fc7947 */ /* 0x000fc0000383ffff */
[----:B------:R-:W-:-:S00]  /*6de0*/  NOP ;  /* 0x0000000000007918 */ /* 0x000fc00000000000 */
        /* <DEDUP_REMOVED lines=9> */
.L_x_196:


//--------------------- .nv.global.init           --------------------------
	.section	.nv.global.init,"aw",@progbits
.nv.global.init:
	.type		$str$22,@object
	.size		$str$22,($str$23 - $str$22)
$str$22:
        /*0000*/ 	.byte	0x6b, 0x5f, 0x74, 0x69, 0x6c, 0x65, 0x5f, 0x63, 0x6f, 0x75, 0x6e, 0x74, 0x20, 0x3e, 0x3d, 0x20
        /*0010*/ 	.byte	0x31, 0x00
	.type		$str$23,@object
	.size		$str$23,(__unnamed_1 - $str$23)
$str$23:
        /*0012*/ 	.byte	0x2f, 0x74, 0x6d, 0x70, 0x2f, 0x63, 0x75, 0x74, 0x6c, 0x61, 0x73, 0x73, 0x5f, 0x73, 0x77, 0x65
        /*0022*/ 	.byte	0x65, 0x70, 0x5f, 0x73, 0x72, 0x63, 0x2f, 0x69, 0x6e, 0x63, 0x6c, 0x75, 0x64, 0x65, 0x2f, 0x63
        /*0032*/ 	.byte	0x75, 0x74, 0x6c, 0x61, 0x73, 0x73, 0x2f, 0x67, 0x65, 0x6d, 0x6d, 0x2f, 0x63, 0x6f, 0x6c, 0x6c
        /*0042*/ 	.byte	0x65, 0x63, 0x74, 0x69, 0x76, 0x65, 0x2f, 0x73, 0x6d, 0x39, 0x30, 0x5f, 0x6d, 0x6d, 0x61, 0x5f
        /*0052*/ 	.byte	0x74, 0x6d, 0x61, 0x5f, 0x67, 0x6d, 0x6d, 0x61, 0x5f, 0x73, 0x73, 0x5f, 0x77, 0x61, 0x72, 0x70
        /*0062*/ 	.byte	0x73, 0x70, 0x65, 0x63, 0x69, 0x61, 0x6c, 0x69, 0x7a, 0x65, 0x64, 0x2e, 0x68, 0x70, 0x70, 0x00
	.type		__unnamed_1,@object
	.size		__unnamed_1,(.L_0 - __unnamed_1)
__unnamed_1:
        /*0072*/ 	.byte	0x76, 0x6f, 0x69, 0x64, 0x20, 0x63, 0x75, 0x74, 0x6c, 0x61, 0x73, 0x73, 0x3a, 0x3a, 0x67, 0x65
        /* <DEDUP_REMOVED lines=171> */
        /*0b32*/ 	.byte	0x65, 0x3a, 0x3a, 0x69, 0x64, 0x65, 0x6e, 0x74, 0x69, 0x74, 0x79, 0x5d, 0x00
.L_0:


//--------------------- .nv.shared._ZN7cutlass13device_kernelINS_4gemm6kernel13GemmUniversalIN4cute5tupleIJiiiiEEENS1_10collective13CollectiveMmaINS1_34MainloopSm90TmaGmmaWarpSpecializedILi3ENS5_IJNS4_1CILi1EEESB_SB_EEENS1_35KernelTmaWarpSpecializedCooperativeEEENS5_IJNSA_ILi256EEENSA_ILi64EEENSA_ILi32EEEEEEaNS5_IJlSB_lEEEaSJ_NS4_8TiledMMAINS4_8MMA_AtomIJNS4_4SM904GMMA26MMA_64x64x32_S32S8S8_SS_TNEEEENS4_6LayoutINS5_IJNSA_ILi2EEESB_SB_EEENS5_IJSB_NSA_ILi0EEEST_EEEEENS5_IJNS4_10UnderscoreESW_SW_EEEEENS4_13SM90_TMA_LOADENS4_14ComposedLayoutINS4_7SwizzleILi1ELi4ELi3EEENS4_18smem_ptr_flag_bitsILi8EEENSQ_INS5_IJNSA_ILi8EEESH_EEENS5_IJSH_SB_EEEEEEEvNS4_8identityESZ_S19_vS1A_EENS_8epilogue10collective6detail29Sm90TmaWarpSpecializedAdapterINS1D_15DefaultEpilogueIaSJ_SJ_NS1C_6thread17LinearCombinationIaLi1EiiLNS1H_9ScaleType4KindE0ELNS_15FloatRoundStyleE2EaEENS1_15EpilogueDefaultEEEEEvvEEEEvNT_6ParamsE --------------------------
	.section	.nv.shared._ZN7cutlass13device_kernelINS_4gemm6kernel13GemmUniversalIN4cute5tupleIJiiiiEEENS1_10collective13CollectiveMmaINS1_34MainloopSm90TmaGmmaWarpSpecializedILi3ENS5_IJNS4_1CILi1EEESB_SB_EEENS1_35KernelTmaWarpSpecializedCooperativeEEENS5_IJNSA_ILi256EEENSA_ILi64EEENSA_ILi32EEEEEEaNS5_IJlSB_lEEEaSJ_NS4_8TiledMMAINS4_8MMA_AtomIJNS4_4SM904GMMA26MMA_64x64x32_S32S8S8_SS_TNEEEENS4_6LayoutINS5_IJNSA_ILi2EEESB_SB_EEENS5_IJSB_NSA_ILi0EEEST_EEEEENS5_IJNS4_10UnderscoreESW_SW_EEEEENS4_13SM90_TMA_LOADENS4_14ComposedLayoutINS4_7SwizzleILi1ELi4ELi3EEENS4_18smem_ptr_flag_bitsILi8EEENSQ_INS5_IJNSA_ILi8EEESH_EEENS5_IJSH_SB_EEEEEEEvNS4_8identityESZ_S19_vS1A_EENS_8epilogue10collective6detail29Sm90TmaWarpSpecializedAdapterINS1D_15DefaultEpilogueIaSJ_SJ_NS1C_6thread17LinearCombinationIaLi1EiiLNS1H_9ScaleType4KindE0ELNS_15FloatRoundStyleE2EaEENS1_15EpilogueDefaultEEEEEvvEEEEvNT_6ParamsE,"aw",@nobits
	.sectionflags	@""
	.align	16
	.zero		1024


//--------------------- .nv.shared.reserved.0     --------------------------
	.section	.nv.shared.reserved.0,"aw",@nobits
	.weak		__nv_reservedSMEM_offset_0_alias
	.size		__nv_reservedSMEM_offset_0_alias, 0, 0
	.other		__nv_reservedSMEM_offset_0_alias,@"STO_CUDA_RESERVED_SHARED STV_DEFAULT"
__nv_reservedSMEM_offset_0_alias:
	.zero		0


//--------------------- .nv.global                --------------------------
	.section	.nv.global,"aw",@nobits
.nv.global:
	.type		_ZN40_INTERNAL_fad82d61_4_k_cu_a1a9fda8_241204cute1_E,@object
	.size		_ZN40_INTERNAL_fad82d61_4_k_cu_a1a9fda8_241204cute1_E,(_ZN40_INTERNAL_fad82d61_4_k_cu_a1a9fda8_241204cuda3std3__45__cpo6cbeginE - _ZN40_INTERNAL_fad82d61_4_k_cu_a1a9fda8_241204cute1_E)
_ZN40_INTERNAL_fad82d61_4_k_cu_a1a9fda8_241204cute1_E:
	.zero		1
	.type		_ZN40_INTERNAL_fad82d61_4_k_cu_a1a9fda8_241204cuda3std3__45__cpo6cbeginE,@object
	.size		_ZN40_INTERNAL_fad82d61_4_k_cu_a1a9fda8_241204cuda3std3__45__cpo6cbeginE,(_ZN40_INTERNAL_fad82d61_4_k_cu_a1a9fda8_241204cuda3std3__48in_placeE - _ZN40_INTERNAL_fad82d61_4_k_cu_a1a9fda8_241204cuda3std3__45__cpo6cbeginE)
_ZN40_INTERNAL_fad82d61_4_k_cu_a1a9fda8_241204cuda3std3__45__cpo6cbeginE:
	.zero		1
	.type		_ZN40_INTERNAL_fad82d61_4_k_cu_a1a9fda8_241204cuda3std3__48in_placeE,@object
	.size		_ZN40_INTERNAL_fad82d61_4_k_cu_a1a9fda8_241204cuda3std3__48in_placeE,(_ZN40_INTERNAL_fad82d61_4_k_cu_a1a9fda8_241204cuda3std6ranges3__45__cpo9iter_moveE - _ZN40_INTERNAL_fad82d61_4_k_cu_a1a9fda8_241204cuda3std3__48in_placeE)
_ZN40_INTERNAL_fad82d61_4_k_cu_a1a9fda8_241204cuda3std3__48in_placeE:
	.zero		1
	.type		_ZN40_INTERNAL_fad82d61_4_k_cu_a1a9fda8_241204cuda3std6ranges3__45__cpo9iter_moveE,@object
	.size		_ZN40_INTERNAL_fad82d61_4_k_cu_a1a9fda8_241204cuda3std6ranges3__45__cpo9iter_moveE,(_ZN40_INTERNAL_fad82d61_4_k_cu_a1a9fda8_241204cuda3std3__45__cpo5beginE - _ZN40_INTERNAL_fad82d61_4_k_cu_a1a9fda8_241204cuda3std6ranges3__45__cpo9iter_moveE)
_ZN40_INTERNAL_fad82d61_4_k_cu_a1a9fda8_241204cuda3std6ranges3__45__cpo9iter_moveE:
	.zero		1
	.type		_ZN40_INTERNAL_fad82d61_4_k_cu_a1a9fda8_241204cuda3std3__45__cpo5beginE,@object
	.size		_ZN40_INTERNAL_fad82d61_4_k_cu_a1a9fda8_241204cuda3std3__45__cpo5beginE,(_ZN40_INTERNAL_fad82d61_4_k_cu_a1a9fda8_241204cuda3std3__442_GLOBAL__N__fad82d61_4_k_cu_a1a9fda8_241206ignoreE - _ZN40_INTERNAL_fad82d61_4_k_cu_a1a9fda8_241204cuda3std3__45__cpo5beginE)
_ZN40_INTERNAL_fad82d61_4_k_cu_a1a9fda8_241204cuda3std3__45__cpo5beginE:
	.zero		1
	.type		_ZN40_INTERNAL_fad82d61_4_k_cu_a1a9fda8_241204cuda3std3__442_GLOBAL__N__fad82d61_4_k_cu_a1a9fda8_241206ignoreE,@object
	.size		_ZN40_INTERNAL_fad82d61_4_k_cu_a1a9fda8_241204cuda3std3__442_GLOBAL__N__fad82d61_4_k_cu_a1a9fda8_241206ignoreE,(_ZN40_INTERNAL_fad82d61_4_k_cu_a1a9fda8_241204cute7productE - _ZN40_INTERNAL_fad82d61_4_k_cu_a1a9fda8_241204cuda3std3__442_GLOBAL__N__fad82d61_4_k_cu_a1a9fda8_241206ignoreE)
_ZN40_INTERNAL_fad82d61_4_k_cu_a1a9fda8_241204cuda3std3__442_GLOBAL__N__fad82d61_4_k_cu_a1a9fda8_241206ignoreE:
	.zero		1
	.type		_ZN40_INTERNAL_fad82d61_4_k_cu_a1a9fda8_241204cute7productE,@object
	.size		_ZN40_INTERNAL_fad82d61_4_k_cu_a1a9fda8_241204cute7productE,(_ZN40_INTERNAL_fad82d61_4_k_cu_a1a9fda8_241204cuda3std3__45__cpo3endE - _ZN40_INTERNAL_fad82d61_4_k_cu_a1a9fda8_241204cute7productE)
_ZN40_INTERNAL_fad82d61_4_k_cu_a1a9fda8_241204cute7productE:
	.zero		1
	.type		_ZN40_INTERNAL_fad82d61_4_k_cu_a1a9fda8_241204cuda3std3__45__cpo3endE,@object
	.size		_ZN40_INTERNAL_fad82d61_4_k_cu_a1a9fda8_241204cuda3std3__45__cpo3endE,(_ZN40_INTERNAL_fad82d61_4_k_cu_a1a9fda8_241204cuda3std3__419piecewise_constructE - _ZN40_INTERNAL_fad82d61_4_k_cu_a1a9fda8_241204cuda3std3__45__cpo3endE)
_ZN40_INTERNAL_fad82d61_4_k_cu_a1a9fda8_241204cuda3std3__45__cpo3endE:
	.zero		1
	.type		_ZN40_INTERNAL_fad82d61_4_k_cu_a1a9fda8_241204cuda3std3__419piecewise_constructE,@object
	.size		_ZN40_INTERNAL_fad82d61_4_k_cu_a1a9fda8_241204cuda3std3__419piecewise_constructE,(_ZN40_INTERNAL_fad82d61_4_k_cu_a1a9fda8_241204cuda3std3__45__cpo4cendE - _ZN40_INTERNAL_fad82d61_4_k_cu_a1a9fda8_241204cuda3std3__419piecewise_constructE)
_ZN40_INTERNAL_fad82d61_4_k_cu_a1a9fda8_241204cuda3std3__419piecewise_constructE:
	.zero		1
	.type		_ZN40_INTERNAL_fad82d61_4_k_cu_a1a9fda8_241204cuda3std3__45__cpo4cendE,@object
	.size		_ZN40_INTERNAL_fad82d61_4_k_cu_a1a9fda8_241204cuda3std3__45__cpo4cendE,(_ZN40_INTERNAL_fad82d61_4_k_cu_a1a9fda8_241204cuda3std6ranges3__45__cpo4swapE - _ZN40_INTERNAL_fad82d61_4_k_cu_a1a9fda8_241204cuda3std3__45__cpo4cendE)
_ZN40_INTERNAL_fad82d61_4_k_cu_a1a9fda8_241204cuda3std3__45__cpo4cendE:
	.zero		1
	.type		_ZN40_INTERNAL_fad82d61_4_k_cu_a1a9fda8_241204cuda3std6ranges3__45__cpo4swapE,@object
	.size		_ZN40_INTERNAL_fad82d61_4_k_cu_a1a9fda8_241204cuda3std6ranges3__45__cpo4swapE,(.L_8 - _ZN40_INTERNAL_fad82d61_4_k_cu_a1a9fda8_241204cuda3std6ranges3__45__cpo4swapE)
_ZN40_INTERNAL_fad82d61_4_k_cu_a1a9fda8_241204cuda3std6ranges3__45__cpo4swapE:
	.zero		1
.L_8:


//--------------------- .nv.constant0._ZN7cutlass13device_kernelINS_4gemm6kernel13GemmUniversalIN4cute5tupleIJiiiiEEENS1_10collective13CollectiveMmaINS1_34MainloopSm90TmaGmmaWarpSpecializedILi3ENS5_IJNS4_1CILi1EEESB_SB_EEENS1_35KernelTmaWarpSpecializedCooperativeEEENS5_IJNSA_ILi256EEENSA_ILi64EEENSA_ILi32EEEEEEaNS5_IJlSB_lEEEaSJ_NS4_8TiledMMAINS4_8MMA_AtomIJNS4_4SM904GMMA26MMA_64x64x32_S32S8S8_SS_TNEEEENS4_6LayoutINS5_IJNSA_ILi2EEESB_SB_EEENS5_IJSB_NSA_ILi0EEEST_EEEEENS5_IJNS4_10UnderscoreESW_SW_EEEEENS4_13SM90_TMA_LOADENS4_14ComposedLayoutINS4_7SwizzleILi1ELi4ELi3EEENS4_18smem_ptr_flag_bitsILi8EEENSQ_INS5_IJNSA_ILi8EEESH_EEENS5_IJSH_SB_EEEEEEEvNS4_8identityESZ_S19_vS1A_EENS_8epilogue10collective6detail29Sm90TmaWarpSpecializedAdapterINS1D_15DefaultEpilogueIaSJ_SJ_NS1C_6thread17LinearCombinationIaLi1EiiLNS1H_9ScaleType4KindE0ELNS_15FloatRoundStyleE2EaEENS1_15EpilogueDefaultEEEEEvvEEEEvNT_6ParamsE --------------------------
	.section	.nv.constant0._ZN7cutlass13device_kernelINS_4gemm6kernel13GemmUniversalIN4cute5tupleIJiiiiEEENS1_10collective13CollectiveMmaINS1_34MainloopSm90TmaGmmaWarpSpecializedILi3ENS5_IJNS4_1CILi1EEESB_SB_EEENS1_35KernelTmaWarpSpecializedCooperativeEEENS5_IJNSA_ILi256EEENSA_ILi64EEENSA_ILi32EEEEEEaNS5_IJlSB_lEEEaSJ_NS4_8TiledMMAINS4_8MMA_AtomIJNS4_4SM904GMMA26MMA_64x64x32_S32S8S8_SS_TNEEEENS4_6LayoutINS5_IJNSA_ILi2EEESB_SB_EEENS5_IJSB_NSA_ILi0EEEST_EEEEENS5_IJNS4_10UnderscoreESW_SW_EEEEENS4_13SM90_TMA_LOADENS4_14ComposedLayoutINS4_7SwizzleILi1ELi4ELi3EEENS4_18smem_ptr_flag_bitsILi8EEENSQ_INS5_IJNSA_ILi8EEESH_EEENS5_IJSH_SB_EEEEEEEvNS4_8identityESZ_S19_vS1A_EENS_8epilogue10collective6detail29Sm90TmaWarpSpecializedAdapterINS1D_15DefaultEpilogueIaSJ_SJ_NS1C_6thread17LinearCombinationIaLi1EiiLNS1H_9ScaleType4KindE0ELNS_15FloatRoundStyleE2EaEENS1_15EpilogueDefaultEEEEEvvEEEEvNT_6ParamsE,"a",@progbits
	.sectionflags	@""
	.align	4
.nv.constant0._ZN7cutlass13device_kernelINS_4gemm6kernel13GemmUniversalIN4cute5tupleIJiiiiEEENS1_10collective13CollectiveMmaINS1_34MainloopSm90TmaGmmaWarpSpecializedILi3ENS5_IJNS4_1CILi1EEESB_SB_EEENS1_35KernelTmaWarpSpecializedCooperativeEEENS5_IJNSA_ILi256EEENSA_ILi64EEENSA_ILi32EEEEEEaNS5_IJlSB_lEEEaSJ_NS4_8TiledMMAINS4_8MMA_AtomIJNS4_4SM904GMMA26MMA_64x64x32_S32S8S8_SS_TNEEEENS4_6LayoutINS5_IJNSA_ILi2EEESB_SB_EEENS5_IJSB_NSA_ILi0EEEST_EEEEENS5_IJNS4_10UnderscoreESW_SW_EEEEENS4_13SM90_TMA_LOADENS4_14ComposedLayoutINS4_7SwizzleILi1ELi4ELi3EEENS4_18smem_ptr_flag_bitsILi8EEENSQ_INS5_IJNSA_ILi8EEESH_EEENS5_IJSH_SB_EEEEEEEvNS4_8identityESZ_S19_vS1A_EENS_8epilogue10collective6detail29Sm90TmaWarpSpecializedAdapterINS1D_15DefaultEpilogueIaSJ_SJ_NS1C_6thread17LinearCombinationIaLi1EiiLNS1H_9ScaleType4KindE0ELNS_15FloatRoundStyleE2EaEENS1_15EpilogueDefaultEEEEEvvEEEEvNT_6ParamsE:
	.zero		1664


//--------------------- SYMBOLS --------------------------

	.type		.nv.reservedSmem.offset0,@object
	.size		.nv.reservedSmem.offset0,0x4
	.type		__assertfail,@function
